//
// Generated by NVIDIA NVVM Compiler
//
// Compiler Build ID: CL-36424714
// Cuda compilation tools, release 13.0, V13.0.88
// Based on NVVM 20.0.0
//

.version 9.0
.target sm_100
.address_size 64

	// .globl	error_estimate
.extern .shared .align 16 .b8 sdata[];
.extern .shared .align 16 .b8 sdata_f32[];
.extern .shared .align 16 .b8 sdata_weighted[];

.visible .entry error_estimate(
	.param .u64 .ptr .align 1 error_estimate_param_0,
	.param .u64 .ptr .align 1 error_estimate_param_1,
	.param .u64 .ptr .align 1 error_estimate_param_2,
	.param .f64 error_estimate_param_3,
	.param .f64 error_estimate_param_4,
	.param .u32 error_estimate_param_5
)
{
	.reg .pred 	%p<2>;
	.reg .b32 	%r<6>;
	.reg .b64 	%rd<11>;
	.reg .b64 	%fd<13>;

	ld.param.u64 	%rd1, [error_estimate_param_0];
	ld.param.u64 	%rd2, [error_estimate_param_1];
	ld.param.u64 	%rd3, [error_estimate_param_2];
	ld.param.f64 	%fd1, [error_estimate_param_3];
	ld.param.f64 	%fd2, [error_estimate_param_4];
	ld.param.u32 	%r2, [error_estimate_param_5];
	mov.u32 	%r3, %ctaid.x;
	mov.u32 	%r4, %ntid.x;
	mov.u32 	%r5, %tid.x;
	mad.lo.s32 	%r1, %r3, %r4, %r5;
	setp.ge.s32 	%p1, %r1, %r2;
	@%p1 bra 	$L__BB0_2;
	cvta.to.global.u64 	%rd4, %rd1;
	cvta.to.global.u64 	%rd5, %rd2;
	cvta.to.global.u64 	%rd6, %rd3;
	mul.wide.s32 	%rd7, %r1, 8;
	add.s64 	%rd8, %rd4, %rd7;
	ld.global.nc.f64 	%fd3, [%rd8];
	add.s64 	%rd9, %rd5, %rd7;
	ld.global.nc.f64 	%fd4, [%rd9];
	sub.f64 	%fd5, %fd3, %fd4;
	abs.f64 	%fd6, %fd5;
	abs.f64 	%fd7, %fd3;
	abs.f64 	%fd8, %fd4;
	max.f64 	%fd9, %fd7, %fd8;
	fma.rn.f64 	%fd10, %fd1, %fd9, %fd2;
	max.f64 	%fd11, %fd10, 0d3C9CD2B297D889BC;
	div.rn.f64 	%fd12, %fd6, %fd11;
	add.s64 	%rd10, %rd6, %rd7;
	st.global.f64 	[%rd10], %fd12;
$L__BB0_2:
	ret;

}
	// .globl	error_estimate_f32
.visible .entry error_estimate_f32(
	.param .u64 .ptr .align 1 error_estimate_f32_param_0,
	.param .u64 .ptr .align 1 error_estimate_f32_param_1,
	.param .u64 .ptr .align 1 error_estimate_f32_param_2,
	.param .f32 error_estimate_f32_param_3,
	.param .f32 error_estimate_f32_param_4,
	.param .u32 error_estimate_f32_param_5
)
{
	.reg .pred 	%p<2>;
	.reg .b32 	%r<6>;
	.reg .b32 	%f<13>;
	.reg .b64 	%rd<11>;

	ld.param.u64 	%rd1, [error_estimate_f32_param_0];
	ld.param.u64 	%rd2, [error_estimate_f32_param_1];
	ld.param.u64 	%rd3, [error_estimate_f32_param_2];
	ld.param.f32 	%f1, [error_estimate_f32_param_3];
	ld.param.f32 	%f2, [error_estimate_f32_param_4];
	ld.param.u32 	%r2, [error_estimate_f32_param_5];
	mov.u32 	%r3, %ctaid.x;
	mov.u32 	%r4, %ntid.x;
	mov.u32 	%r5, %tid.x;
	mad.lo.s32 	%r1, %r3, %r4, %r5;
	setp.ge.s32 	%p1, %r1, %r2;
	@%p1 bra 	$L__BB1_2;
	cvta.to.global.u64 	%rd4, %rd1;
	cvta.to.global.u64 	%rd5, %rd2;
	cvta.to.global.u64 	%rd6, %rd3;
	mul.wide.s32 	%rd7, %r1, 4;
	add.s64 	%rd8, %rd4, %rd7;
	ld.global.nc.f32 	%f3, [%rd8];
	add.s64 	%rd9, %rd5, %rd7;
	ld.global.nc.f32 	%f4, [%rd9];
	sub.f32 	%f5, %f3, %f4;
	abs.f32 	%f6, %f5;
	abs.f32 	%f7, %f3;
	abs.f32 	%f8, %f4;
	max.f32 	%f9, %f7, %f8;
	fma.rn.f32 	%f10, %f1, %f9, %f2;
	max.f32 	%f11, %f10, 0f33D6BF95;
	div.rn.f32 	%f12, %f6, %f11;
	add.s64 	%rd10, %rd6, %rd7;
	st.global.f32 	[%rd10], %f12;
$L__BB1_2:
	ret;

}
	// .globl	error_norm_squared
.visible .entry error_norm_squared(
	.param .u64 .ptr .align 1 error_norm_squared_param_0,
	.param .u64 .ptr .align 1 error_norm_squared_param_1,
	.param .u32 error_norm_squared_param_2
)
{
	.reg .pred 	%p<6>;
	.reg .b32 	%r<14>;
	.reg .b64 	%rd<9>;
	.reg .b64 	%fd<10>;

	ld.param.u64 	%rd1, [error_norm_squared_param_0];
	ld.param.u64 	%rd2, [error_norm_squared_param_1];
	ld.param.u32 	%r8, [error_norm_squared_param_2];
	mov.u32 	%r1, %tid.x;
	mov.u32 	%r2, %ctaid.x;
	mov.u32 	%r13, %ntid.x;
	mad.lo.s32 	%r4, %r2, %r13, %r1;
	setp.ge.s32 	%p1, %r4, %r8;
	mov.f64 	%fd9, 0d0000000000000000;
	@%p1 bra 	$L__BB2_2;
	cvta.to.global.u64 	%rd3, %rd1;
	mul.wide.s32 	%rd4, %r4, 8;
	add.s64 	%rd5, %rd3, %rd4;
	ld.global.nc.f64 	%fd4, [%rd5];
	mul.f64 	%fd9, %fd4, %fd4;
$L__BB2_2:
	shl.b32 	%r9, %r1, 3;
	mov.u32 	%r10, sdata;
	add.s32 	%r5, %r10, %r9;
	st.shared.f64 	[%r5], %fd9;
	bar.sync 	0;
	setp.lt.u32 	%p2, %r13, 2;
	@%p2 bra 	$L__BB2_6;
$L__BB2_3:
	shr.u32 	%r7, %r13, 1;
	setp.ge.u32 	%p3, %r1, %r7;
	@%p3 bra 	$L__BB2_5;
	shl.b32 	%r11, %r7, 3;
	add.s32 	%r12, %r5, %r11;
	ld.shared.f64 	%fd5, [%r12];
	ld.shared.f64 	%fd6, [%r5];
	add.f64 	%fd7, %fd5, %fd6;
	st.shared.f64 	[%r5], %fd7;
$L__BB2_5:
	bar.sync 	0;
	setp.gt.u32 	%p4, %r13, 3;
	mov.u32 	%r13, %r7;
	@%p4 bra 	$L__BB2_3;
$L__BB2_6:
	setp.ne.s32 	%p5, %r1, 0;
	@%p5 bra 	$L__BB2_8;
	ld.shared.f64 	%fd8, [sdata];
	cvta.to.global.u64 	%rd6, %rd2;
	mul.wide.u32 	%rd7, %r2, 8;
	add.s64 	%rd8, %rd6, %rd7;
	st.global.f64 	[%rd8], %fd8;
$L__BB2_8:
	ret;

}
	// .globl	error_norm_squared_f32
.visible .entry error_norm_squared_f32(
	.param .u64 .ptr .align 1 error_norm_squared_f32_param_0,
	.param .u64 .ptr .align 1 error_norm_squared_f32_param_1,
	.param .u32 error_norm_squared_f32_param_2
)
{
	.reg .pred 	%p<6>;
	.reg .b32 	%r<14>;
	.reg .b32 	%f<10>;
	.reg .b64 	%rd<9>;

	ld.param.u64 	%rd1, [error_norm_squared_f32_param_0];
	ld.param.u64 	%rd2, [error_norm_squared_f32_param_1];
	ld.param.u32 	%r8, [error_norm_squared_f32_param_2];
	mov.u32 	%r1, %tid.x;
	mov.u32 	%r2, %ctaid.x;
	mov.u32 	%r13, %ntid.x;
	mad.lo.s32 	%r4, %r2, %r13, %r1;
	setp.ge.s32 	%p1, %r4, %r8;
	mov.f32 	%f9, 0f00000000;
	@%p1 bra 	$L__BB3_2;
	cvta.to.global.u64 	%rd3, %rd1;
	mul.wide.s32 	%rd4, %r4, 4;
	add.s64 	%rd5, %rd3, %rd4;
	ld.global.nc.f32 	%f4, [%rd5];
	mul.f32 	%f9, %f4, %f4;
$L__BB3_2:
	shl.b32 	%r9, %r1, 2;
	mov.u32 	%r10, sdata_f32;
	add.s32 	%r5, %r10, %r9;
	st.shared.f32 	[%r5], %f9;
	bar.sync 	0;
	setp.lt.u32 	%p2, %r13, 2;
	@%p2 bra 	$L__BB3_6;
$L__BB3_3:
	shr.u32 	%r7, %r13, 1;
	setp.ge.u32 	%p3, %r1, %r7;
	@%p3 bra 	$L__BB3_5;
	shl.b32 	%r11, %r7, 2;
	add.s32 	%r12, %r5, %r11;
	ld.shared.f32 	%f5, [%r12];
	ld.shared.f32 	%f6, [%r5];
	add.f32 	%f7, %f5, %f6;
	st.shared.f32 	[%r5], %f7;
$L__BB3_5:
	bar.sync 	0;
	setp.gt.u32 	%p4, %r13, 3;
	mov.u32 	%r13, %r7;
	@%p4 bra 	$L__BB3_3;
$L__BB3_6:
	setp.ne.s32 	%p5, %r1, 0;
	@%p5 bra 	$L__BB3_8;
	ld.shared.f32 	%f8, [sdata_f32];
	cvta.to.global.u64 	%rd6, %rd2;
	mul.wide.u32 	%rd7, %r2, 4;
	add.s64 	%rd8, %rd6, %rd7;
	st.global.f32 	[%rd8], %f8;
$L__BB3_8:
	ret;

}
	// .globl	weighted_error_norm
.visible .entry weighted_error_norm(
	.param .u64 .ptr .align 1 weighted_error_norm_param_0,
	.param .u64 .ptr .align 1 weighted_error_norm_param_1,
	.param .u64 .ptr .align 1 weighted_error_norm_param_2,
	.param .u64 .ptr .align 1 weighted_error_norm_param_3,
	.param .u32 weighted_error_norm_param_4
)
{
	.reg .pred 	%p<6>;
	.reg .b32 	%r<14>;
	.reg .b64 	%rd<15>;
	.reg .b64 	%fd<14>;

	ld.param.u64 	%rd1, [weighted_error_norm_param_0];
	ld.param.u64 	%rd2, [weighted_error_norm_param_1];
	ld.param.u64 	%rd3, [weighted_error_norm_param_2];
	ld.param.u64 	%rd4, [weighted_error_norm_param_3];
	ld.param.u32 	%r8, [weighted_error_norm_param_4];
	mov.u32 	%r1, %tid.x;
	mov.u32 	%r2, %ctaid.x;
	mov.u32 	%r13, %ntid.x;
	mad.lo.s32 	%r4, %r2, %r13, %r1;
	setp.ge.s32 	%p1, %r4, %r8;
	mov.f64 	%fd13, 0d0000000000000000;
	@%p1 bra 	$L__BB4_2;
	cvta.to.global.u64 	%rd5, %rd1;
	cvta.to.global.u64 	%rd6, %rd2;
	cvta.to.global.u64 	%rd7, %rd3;
	mul.wide.s32 	%rd8, %r4, 8;
	add.s64 	%rd9, %rd5, %rd8;
	ld.global.nc.f64 	%fd4, [%rd9];
	add.s64 	%rd10, %rd6, %rd8;
	ld.global.nc.f64 	%fd5, [%rd10];
	add.s64 	%rd11, %rd7, %rd8;
	ld.global.nc.f64 	%fd6, [%rd11];
	sub.f64 	%fd7, %fd4, %fd5;
	mul.f64 	%fd8, %fd7, %fd6;
	mul.f64 	%fd13, %fd8, %fd8;
$L__BB4_2:
	shl.b32 	%r9, %r1, 3;
	mov.u32 	%r10, sdata_weighted;
	add.s32 	%r5, %r10, %r9;
	st.shared.f64 	[%r5], %fd13;
	bar.sync 	0;
	setp.lt.u32 	%p2, %r13, 2;
	@%p2 bra 	$L__BB4_6;
$L__BB4_3:
	shr.u32 	%r7, %r13, 1;
	setp.ge.u32 	%p3, %r1, %r7;
	@%p3 bra 	$L__BB4_5;
	shl.b32 	%r11, %r7, 3;
	add.s32 	%r12, %r5, %r11;
	ld.shared.f64 	%fd9, [%r12];
	ld.shared.f64 	%fd10, [%r5];
	add.f64 	%fd11, %fd9, %fd10;
	st.shared.f64 	[%r5], %fd11;
$L__BB4_5:
	bar.sync 	0;
	setp.gt.u32 	%p4, %r13, 3;
	mov.u32 	%r13, %r7;
	@%p4 bra 	$L__BB4_3;
$L__BB4_6:
	setp.ne.s32 	%p5, %r1, 0;
	@%p5 bra 	$L__BB4_8;
	ld.shared.f64 	%fd12, [sdata_weighted];
	cvta.to.global.u64 	%rd12, %rd4;
	mul.wide.u32 	%rd13, %r2, 8;
	add.s64 	%rd14, %rd12, %rd13;
	st.global.f64 	[%rd14], %fd12;
$L__BB4_8:
	ret;

}


// ===== COMPILED SASS (sm_100) =====

	.target	sm_100

	.elftype	@"ET_EXEC"


//--------------------- .note.nv.tkinfo           --------------------------
	.section	.note.nv.tkinfo,"",@"SHT_NOTE"
	.sectionflags	@"SHF_NOTE_NV_TKINFO"
	.tkinfo
        /*0018*/ 	.word	0x00000002
        /*0030*/ 	.string	""
        /*0030*/ 	.string	"ptxas"
        /*0030*/ 	.string	"Cuda compilation tools, release 13.0, V13.0.88"
        /*0030*/ 	.string	"Build cuda_13.0.r13.0/compiler.36424714_0"
        /*0030*/ 	.string	"-arch sm_100 -m 64 "



//--------------------- .note.nv.cuinfo           --------------------------
	.section	.note.nv.cuinfo,"",@"SHT_NOTE"
	.sectionflags	@"SHF_NOTE_NV_CUINFO"
        /*0018*/ 	.short	0x0002
        /*001a*/ 	.short	0x0064
        /*001c*/ 	.short	0x0082
	.zero		2


//--------------------- .nv.info                  --------------------------
	.section	.nv.info,"",@"SHT_CUDA_INFO"
	.align	4


	//----- nvinfo : EIATTR_REGCOUNT
	.align		4
        /*0000*/ 	.byte	0x04, 0x2f
        /*0002*/ 	.short	(.L_1 - .L_0)
	.align		4
.L_0:
        /*0004*/ 	.word	index@(error_estimate)
        /*0008*/ 	.word	0x00000019


	//----- nvinfo : EIATTR_FRAME_SIZE
	.align		4
.L_1:
        /*000c*/ 	.byte	0x04, 0x11
        /*000e*/ 	.short	(.L_3 - .L_2)
	.align		4
.L_2:
        /*0010*/ 	.word	index@($__internal_1_$__cuda_sm20_div_rn_f64_full)
        /*0014*/ 	.word	0x00000000


	//----- nvinfo : EIATTR_FRAME_SIZE
	.align		4
.L_3:
        /*0018*/ 	.byte	0x04, 0x11
        /*001a*/ 	.short	(.L_5 - .L_4)
	.align		4
.L_4:
        /*001c*/ 	.word	index@(error_estimate)
        /*0020*/ 	.word	0x00000000


	//----- nvinfo : EIATTR_REGCOUNT
	.align		4
.L_5:
        /*0024*/ 	.byte	0x04, 0x2f
        /*0026*/ 	.short	(.L_7 - .L_6)
	.align		4
.L_6:
        /*0028*/ 	.word	index@(error_estimate_f32)
        /*002c*/ 	.word	0x00000010


	//----- nvinfo : EIATTR_FRAME_SIZE
	.align		4
.L_7:
        /*0030*/ 	.byte	0x04, 0x11
        /*0032*/ 	.short	(.L_9 - .L_8)
	.align		4
.L_8:
        /*0034*/ 	.word	index@($__internal_0_$__cuda_sm3x_div_rn_noftz_f32_slowpath)
        /*0038*/ 	.word	0x00000000


	//----- nvinfo : EIATTR_FRAME_SIZE
	.align		4
.L_9:
        /*003c*/ 	.byte	0x04, 0x11
        /*003e*/ 	.short	(.L_11 - .L_10)
	.align		4
.L_10:
        /*0040*/ 	.word	index@(error_estimate_f32)
        /*0044*/ 	.word	0x00000000


	//----- nvinfo : EIATTR_REGCOUNT
	.align		4
.L_11:
        /*0048*/ 	.byte	0x04, 0x2f
        /*004a*/ 	.short	(.L_13 - .L_12)
	.align		4
.L_12:
        /*004c*/ 	.word	index@(error_norm_squared)
        /*0050*/ 	.word	0x0000000d


	//----- nvinfo : EIATTR_FRAME_SIZE
	.align		4
.L_13:
        /*0054*/ 	.byte	0x04, 0x11
        /*0056*/ 	.short	(.L_15 - .L_14)
	.align		4
.L_14:
        /*0058*/ 	.word	index@(error_norm_squared)
        /*005c*/ 	.word	0x00000000


	//----- nvinfo : EIATTR_REGCOUNT
	.align		4
.L_15:
        /*0060*/ 	.byte	0x04, 0x2f
        /*0062*/ 	.short	(.L_17 - .L_16)
	.align		4
.L_16:
        /*0064*/ 	.word	index@(error_norm_squared_f32)
        /*0068*/ 	.word	0x0000000b


	//----- nvinfo : EIATTR_FRAME_SIZE
	.align		4
.L_17:
        /*006c*/ 	.byte	0x04, 0x11
        /*006e*/ 	.short	(.L_19 - .L_18)
	.align		4
.L_18:
        /*0070*/ 	.word	index@(error_norm_squared_f32)
        /*0074*/ 	.word	0x00000000


	//----- nvinfo : EIATTR_REGCOUNT
	.align		4
.L_19:
        /*0078*/ 	.byte	0x04, 0x2f
        /*007a*/ 	.short	(.L_21 - .L_20)
	.align		4
.L_20:
        /*007c*/ 	.word	index@(weighted_error_norm)
        /*0080*/ 	.word	0x00000010


	//----- nvinfo : EIATTR_FRAME_SIZE
	.align		4
.L_21:
        /*0084*/ 	.byte	0x04, 0x11
        /*0086*/ 	.short	(.L_23 - .L_22)
	.align		4
.L_22:
        /*0088*/ 	.word	index@(weighted_error_norm)
        /*008c*/ 	.word	0x00000000


	//----- nvinfo : EIATTR_MIN_STACK_SIZE
	.align		4
.L_23:
        /*0090*/ 	.byte	0x04, 0x12
        /*0092*/ 	.short	(.L_25 - .L_24)
	.align		4
.L_24:
        /*0094*/ 	.word	index@(weighted_error_norm)
        /*0098*/ 	.word	0x00000000


	//----- nvinfo : EIATTR_MIN_STACK_SIZE
	.align		4
.L_25:
        /*009c*/ 	.byte	0x04, 0x12
        /*009e*/ 	.short	(.L_27 - .L_26)
	.align		4
.L_26:
        /*00a0*/ 	.word	index@(error_norm_squared_f32)
        /*00a4*/ 	.word	0x00000000


	//----- nvinfo : EIATTR_MIN_STACK_SIZE
	.align		4
.L_27:
        /*00a8*/ 	.byte	0x04, 0x12
        /*00aa*/ 	.short	(.L_29 - .L_28)
	.align		4
.L_28:
        /*00ac*/ 	.word	index@(error_norm_squared)
        /*00b0*/ 	.word	0x00000000


	//----- nvinfo : EIATTR_MIN_STACK_SIZE
	.align		4
.L_29:
        /*00b4*/ 	.byte	0x04, 0x12
        /*00b6*/ 	.short	(.L_31 - .L_30)
	.align		4
.L_30:
        /*00b8*/ 	.word	index@(error_estimate_f32)
        /*00bc*/ 	.word	0x00000000


	//----- nvinfo : EIATTR_MIN_STACK_SIZE
	.align		4
.L_31:
        /*00c0*/ 	.byte	0x04, 0x12
        /*00c2*/ 	.short	(.L_33 - .L_32)
	.align		4
.L_32:
        /*00c4*/ 	.word	index@(error_estimate)
        /*00c8*/ 	.word	0x00000000
.L_33:


//--------------------- .nv.compat                --------------------------
	.section	.nv.compat,"",@"SHT_CUDA_COMPAT_INFO"
	.align	4
        /*0000*/ 	.byte	0x02, 0x09, 0x00, 0x00, 0x02, 0x02, 0x01, 0x00, 0x02, 0x05, 0x05, 0x00, 0x03, 0x07, 0x01, 0x01
        /*0010*/ 	.byte	0x02, 0x03, 0x00, 0x00, 0x02, 0x06, 0x01, 0x00, 0x04, 0x0b, 0x08, 0x00, 0x01, 0x00, 0x00, 0x00
        /*0020*/ 	.byte	0x00, 0x00, 0x00, 0x00


//--------------------- .nv.info.weighted_error_norm --------------------------
	.section	.nv.info.weighted_error_norm,"",@"SHT_CUDA_INFO"
	.sectionflags	@""
	.align	4


	//----- nvinfo : EIATTR_CUDA_API_VERSION
	.align		4
        /*0000*/ 	.byte	0x04, 0x37
        /*0002*/ 	.short	(.L_35 - .L_34)
.L_34:
        /*0004*/ 	.word	0x00000082


	//----- nvinfo : EIATTR_KPARAM_INFO
	.align		4
.L_35:
        /*0008*/ 	.byte	0x04, 0x17
        /*000a*/ 	.short	(.L_37 - .L_36)
.L_36:
        /*000c*/ 	.word	0x00000000
        /*0010*/ 	.short	0x0004
        /*0012*/ 	.short	0x0020
        /*0014*/ 	.byte	0x00, 0xf0, 0x11, 0x00


	//----- nvinfo : EIATTR_KPARAM_INFO
	.align		4
.L_37:
        /*0018*/ 	.byte	0x04, 0x17
        /*001a*/ 	.short	(.L_39 - .L_38)
.L_38:
        /*001c*/ 	.word	0x00000000
        /*0020*/ 	.short	0x0003
        /*0022*/ 	.short	0x0018
        /*0024*/ 	.byte	0x00, 0xf5, 0x21, 0x00


	//----- nvinfo : EIATTR_KPARAM_INFO
	.align		4
.L_39:
        /*0028*/ 	.byte	0x04, 0x17
        /*002a*/ 	.short	(.L_41 - .L_40)
.L_40:
        /*002c*/ 	.word	0x00000000
        /*0030*/ 	.short	0x0002
        /*0032*/ 	.short	0x0010
        /*0034*/ 	.byte	0x00, 0xf5, 0x21, 0x00


	//----- nvinfo : EIATTR_KPARAM_INFO
	.align		4
.L_41:
        /*0038*/ 	.byte	0x04, 0x17
        /*003a*/ 	.short	(.L_43 - .L_42)
.L_42:
        /*003c*/ 	.word	0x00000000
        /*0040*/ 	.short	0x0001
        /*0042*/ 	.short	0x0008
        /*0044*/ 	.byte	0x00, 0xf5, 0x21, 0x00


	//----- nvinfo : EIATTR_KPARAM_INFO
	.align		4
.L_43:
        /*0048*/ 	.byte	0x04, 0x17
        /*004a*/ 	.short	(.L_45 - .L_44)
.L_44:
        /*004c*/ 	.word	0x00000000
        /*0050*/ 	.short	0x0000
        /*0052*/ 	.short	0x0000
        /*0054*/ 	.byte	0x00, 0xf5, 0x21, 0x00


	//----- nvinfo : EIATTR_SPARSE_MMA_MASK
	.align		4
.L_45:
        /*0058*/ 	.byte	0x03, 0x50
        /*005a*/ 	.short	0x0000


	//----- nvinfo : EIATTR_MAXREG_COUNT
	.align		4
        /*005c*/ 	.byte	0x03, 0x1b
        /*005e*/ 	.short	0x00ff


	//----- nvinfo : EIATTR_NUM_BARRIERS
	.align		4
        /*0060*/ 	.byte	0x02, 0x4c
        /*0062*/ 	.byte	0x01
	.zero		1


	//----- nvinfo : EIATTR_MERCURY_ISA_VERSION
	.align		4
        /*0064*/ 	.byte	0x03, 0x5f
        /*0066*/ 	.short	0x0101


	//----- nvinfo : EIATTR_VRC_CTA_INIT_COUNT
	.align		4
        /*0068*/ 	.byte	0x02, 0x4a
	.zero		1
	.zero		1


	//----- nvinfo : EIATTR_EXIT_INSTR_OFFSETS
	.align		4
        /*006c*/ 	.byte	0x04, 0x1c
        /*006e*/ 	.short	(.L_47 - .L_46)


	//   ....[0]....
.L_46:
        /*0070*/ 	.word	0x000002a0


	//   ....[1]....
        /*0074*/ 	.word	0x00000320


	//----- nvinfo : EIATTR_CBANK_PARAM_SIZE
	.align		4
.L_47:
        /*0078*/ 	.byte	0x03, 0x19
        /*007a*/ 	.short	0x0024


	//----- nvinfo : EIATTR_PARAM_CBANK
	.align		4
        /*007c*/ 	.byte	0x04, 0x0a
        /*007e*/ 	.short	(.L_49 - .L_48)
	.align		4
.L_48:
        /*0080*/ 	.word	index@(.nv.constant0.weighted_error_norm)
        /*0084*/ 	.short	0x0380
        /*0086*/ 	.short	0x0024


	//----- nvinfo : EIATTR_SW_WAR
	.align		4
.L_49:
        /*0088*/ 	.byte	0x04, 0x36
        /*008a*/ 	.short	(.L_51 - .L_50)
.L_50:
        /*008c*/ 	.word	0x00000008
.L_51:


//--------------------- .nv.info.error_norm_squared_f32 --------------------------
	.section	.nv.info.error_norm_squared_f32,"",@"SHT_CUDA_INFO"
	.sectionflags	@""
	.align	4


	//----- nvinfo : EIATTR_CUDA_API_VERSION
	.align		4
        /*0000*/ 	.byte	0x04, 0x37
        /*0002*/ 	.short	(.L_53 - .L_52)
.L_52:
        /*0004*/ 	.word	0x00000082


	//----- nvinfo : EIATTR_KPARAM_INFO
	.align		4
.L_53:
        /*0008*/ 	.byte	0x04, 0x17
        /*000a*/ 	.short	(.L_55 - .L_54)
.L_54:
        /*000c*/ 	.word	0x00000000
        /*0010*/ 	.short	0x0002
        /*0012*/ 	.short	0x0010
        /*0014*/ 	.byte	0x00, 0xf0, 0x11, 0x00


	//----- nvinfo : EIATTR_KPARAM_INFO
	.align		4
.L_55:
        /*0018*/ 	.byte	0x04, 0x17
        /*001a*/ 	.short	(.L_57 - .L_56)
.L_56:
        /*001c*/ 	.word	0x00000000
        /*0020*/ 	.short	0x0001
        /*0022*/ 	.short	0x0008
        /*0024*/ 	.byte	0x00, 0xf5, 0x21, 0x00


	//----- nvinfo : EIATTR_KPARAM_INFO
	.align		4
.L_57:
        /*0028*/ 	.byte	0x04, 0x17
        /*002a*/ 	.short	(.L_59 - .L_58)
.L_58:
        /*002c*/ 	.word	0x00000000
        /*0030*/ 	.short	0x0000
        /*0032*/ 	.short	0x0000
        /*0034*/ 	.byte	0x00, 0xf5, 0x21, 0x00


	//----- nvinfo : EIATTR_SPARSE_MMA_MASK
	.align		4
.L_59:
        /*0038*/ 	.byte	0x03, 0x50
        /*003a*/ 	.short	0x0000


	//----- nvinfo : EIATTR_MAXREG_COUNT
	.align		4
        /*003c*/ 	.byte	0x03, 0x1b
        /*003e*/ 	.short	0x00ff


	//----- nvinfo : EIATTR_NUM_BARRIERS
	.align		4
        /*0040*/ 	.byte	0x02, 0x4c
        /*0042*/ 	.byte	0x01
	.zero		1


	//----- nvinfo : EIATTR_MERCURY_ISA_VERSION
	.align		4
        /*0044*/ 	.byte	0x03, 0x5f
        /*0046*/ 	.short	0x0101


	//----- nvinfo : EIATTR_VRC_CTA_INIT_COUNT
	.align		4
        /*0048*/ 	.byte	0x02, 0x4a
	.zero		1
	.zero		1


	//----- nvinfo : EIATTR_EXIT_INSTR_OFFSETS
	.align		4
        /*004c*/ 	.byte	0x04, 0x1c
        /*004e*/ 	.short	(.L_61 - .L_60)


	//   ....[0]....
.L_60:
        /*0050*/ 	.word	0x00000220


	//   ....[1]....
        /*0054*/ 	.word	0x000002a0


	//----- nvinfo : EIATTR_CBANK_PARAM_SIZE
	.align		4
.L_61:
        /*0058*/ 	.byte	0x03, 0x19
        /*005a*/ 	.short	0x0014


	//----- nvinfo : EIATTR_PARAM_CBANK
	.align		4
        /*005c*/ 	.byte	0x04, 0x0a
        /*005e*/ 	.short	(.L_63 - .L_62)
	.align		4
.L_62:
        /*0060*/ 	.word	index@(.nv.constant0.error_norm_squared_f32)
        /*0064*/ 	.short	0x0380
        /*0066*/ 	.short	0x0014


	//----- nvinfo : EIATTR_SW_WAR
	.align		4
.L_63:
        /*0068*/ 	.byte	0x04, 0x36
        /*006a*/ 	.short	(.L_65 - .L_64)
.L_64:
        /*006c*/ 	.word	0x00000008
.L_65:


//--------------------- .nv.info.error_norm_squared --------------------------
	.section	.nv.info.error_norm_squared,"",@"SHT_CUDA_INFO"
	.sectionflags	@""
	.align	4


	//----- nvinfo : EIATTR_CUDA_API_VERSION
	.align		4
        /*0000*/ 	.byte	0x04, 0x37
        /*0002*/ 	.short	(.L_67 - .L_66)
.L_66:
        /*0004*/ 	.word	0x00000082


	//----- nvinfo : EIATTR_KPARAM_INFO
	.align		4
.L_67:
        /*0008*/ 	.byte	0x04, 0x17
        /*000a*/ 	.short	(.L_69 - .L_68)
.L_68:
        /*000c*/ 	.word	0x00000000
        /*0010*/ 	.short	0x0002
        /*0012*/ 	.short	0x0010
        /*0014*/ 	.byte	0x00, 0xf0, 0x11, 0x00


	//----- nvinfo : EIATTR_KPARAM_INFO
	.align		4
.L_69:
        /*0018*/ 	.byte	0x04, 0x17
        /*001a*/ 	.short	(.L_71 - .L_70)
.L_70:
        /*001c*/ 	.word	0x00000000
        /*0020*/ 	.short	0x0001
        /*0022*/ 	.short	0x0008
        /*0024*/ 	.byte	0x00, 0xf5, 0x21, 0x00


	//----- nvinfo : EIATTR_KPARAM_INFO
	.align		4
.L_71:
        /*0028*/ 	.byte	0x04, 0x17
        /*002a*/ 	.short	(.L_73 - .L_72)
.L_72:
        /*002c*/ 	.word	0x00000000
        /*0030*/ 	.short	0x0000
        /*0032*/ 	.short	0x0000
        /*0034*/ 	.byte	0x00, 0xf5, 0x21, 0x00


	//----- nvinfo : EIATTR_SPARSE_MMA_MASK
	.align		4
.L_73:
        /*0038*/ 	.byte	0x03, 0x50
        /*003a*/ 	.short	0x0000


	//----- nvinfo : EIATTR_MAXREG_COUNT
	.align		4
        /*003c*/ 	.byte	0x03, 0x1b
        /*003e*/ 	.short	0x00ff


	//----- nvinfo : EIATTR_NUM_BARRIERS
	.align		4
        /*0040*/ 	.byte	0x02, 0x4c
        /*0042*/ 	.byte	0x01
	.zero		1


	//----- nvinfo : EIATTR_MERCURY_ISA_VERSION
	.align		4
        /*0044*/ 	.byte	0x03, 0x5f
        /*0046*/ 	.short	0x0101


	//----- nvinfo : EIATTR_VRC_CTA_INIT_COUNT
	.align		4
        /*0048*/ 	.byte	0x02, 0x4a
	.zero		1
	.zero		1


	//----- nvinfo : EIATTR_EXIT_INSTR_OFFSETS
	.align		4
        /*004c*/ 	.byte	0x04, 0x1c
        /*004e*/ 	.short	(.L_75 - .L_74)


	//   ....[0]....
.L_74:
        /*0050*/ 	.word	0x00000220


	//   ....[1]....
        /*0054*/ 	.word	0x000002a0


	//----- nvinfo : EIATTR_CBANK_PARAM_SIZE
	.align		4
.L_75:
        /*0058*/ 	.byte	0x03, 0x19
        /*005a*/ 	.short	0x0014


	//----- nvinfo : EIATTR_PARAM_CBANK
	.align		4
        /*005c*/ 	.byte	0x04, 0x0a
        /*005e*/ 	.short	(.L_77 - .L_76)
	.align		4
.L_76:
        /*0060*/ 	.word	index@(.nv.constant0.error_norm_squared)
        /*0064*/ 	.short	0x0380
        /*0066*/ 	.short	0x0014


	//----- nvinfo : EIATTR_SW_WAR
	.align		4
.L_77:
        /*0068*/ 	.byte	0x04, 0x36
        /*006a*/ 	.short	(.L_79 - .L_78)
.L_78:
        /*006c*/ 	.word	0x00000008
.L_79:


//--------------------- .nv.info.error_estimate_f32 --------------------------
	.section	.nv.info.error_estimate_f32,"",@"SHT_CUDA_INFO"
	.sectionflags	@""
	.align	4


	//----- nvinfo : EIATTR_CUDA_API_VERSION
	.align		4
        /*0000*/ 	.byte	0x04, 0x37
        /*0002*/ 	.short	(.L_81 - .L_80)
.L_80:
        /*0004*/ 	.word	0x00000082


	//----- nvinfo : EIATTR_KPARAM_INFO
	.align		4
.L_81:
        /*0008*/ 	.byte	0x04, 0x17
        /*000a*/ 	.short	(.L_83 - .L_82)
.L_82:
        /*000c*/ 	.word	0x00000000
        /*0010*/ 	.short	0x0005
        /*0012*/ 	.short	0x0020
        /*0014*/ 	.byte	0x00, 0xf0, 0x11, 0x00


	//----- nvinfo : EIATTR_KPARAM_INFO
	.align		4
.L_83:
        /*0018*/ 	.byte	0x04, 0x17
        /*001a*/ 	.short	(.L_85 - .L_84)
.L_84:
        /*001c*/ 	.word	0x00000000
        /*0020*/ 	.short	0x0004
        /*0022*/ 	.short	0x001c
        /*0024*/ 	.byte	0x00, 0xf0, 0x11, 0x00


	//----- nvinfo : EIATTR_KPARAM_INFO
	.align		4
.L_85:
        /*0028*/ 	.byte	0x04, 0x17
        /*002a*/ 	.short	(.L_87 - .L_86)
.L_86:
        /*002c*/ 	.word	0x00000000
        /*0030*/ 	.short	0x0003
        /*0032*/ 	.short	0x0018
        /*0034*/ 	.byte	0x00, 0xf0, 0x11, 0x00


	//----- nvinfo : EIATTR_KPARAM_INFO
	.align		4
.L_87:
        /*0038*/ 	.byte	0x04, 0x17
        /*003a*/ 	.short	(.L_89 - .L_88)
.L_88:
        /*003c*/ 	.word	0x00000000
        /*0040*/ 	.short	0x0002
        /*0042*/ 	.short	0x0010
        /*0044*/ 	.byte	0x00, 0xf5, 0x21, 0x00


	//----- nvinfo : EIATTR_KPARAM_INFO
	.align		4
.L_89:
        /*0048*/ 	.byte	0x04, 0x17
        /*004a*/ 	.short	(.L_91 - .L_90)
.L_90:
        /*004c*/ 	.word	0x00000000
        /*0050*/ 	.short	0x0001
        /*0052*/ 	.short	0x0008
        /*0054*/ 	.byte	0x00, 0xf5, 0x21, 0x00


	//----- nvinfo : EIATTR_KPARAM_INFO
	.align		4
.L_91:
        /*0058*/ 	.byte	0x04, 0x17
        /*005a*/ 	.short	(.L_93 - .L_92)
.L_92:
        /*005c*/ 	.word	0x00000000
        /*0060*/ 	.short	0x0000
        /*0062*/ 	.short	0x0000
        /*0064*/ 	.byte	0x00, 0xf5, 0x21, 0x00


	//----- nvinfo : EIATTR_SPARSE_MMA_MASK
	.align		4
.L_93:
        /*0068*/ 	.byte	0x03, 0x50
        /*006a*/ 	.short	0x0000


	//----- nvinfo : EIATTR_MAXREG_COUNT
	.align		4
        /*006c*/ 	.byte	0x03, 0x1b
        /*006e*/ 	.short	0x00ff


	//----- nvinfo : EIATTR_MERCURY_ISA_VERSION
	.align		4
        /*0070*/ 	.byte	0x03, 0x5f
        /*0072*/ 	.short	0x0101


	//----- nvinfo : EIATTR_VRC_CTA_INIT_COUNT
	.align		4
        /*0074*/ 	.byte	0x02, 0x4a
	.zero		1
	.zero		1


	//----- nvinfo : EIATTR_EXIT_INSTR_OFFSETS
	.align		4
        /*0078*/ 	.byte	0x04, 0x1c
        /*007a*/ 	.short	(.L_95 - .L_94)


	//   ....[0]....
.L_94:
        /*007c*/ 	.word	0x00000070


	//   ....[1]....
        /*0080*/ 	.word	0x00000250


	//----- nvinfo : EIATTR_CRS_STACK_SIZE
	.align		4
.L_95:
        /*0084*/ 	.byte	0x04, 0x1e
        /*0086*/ 	.short	(.L_97 - .L_96)
.L_96:
        /*0088*/ 	.word	0x00000000


	//----- nvinfo : EIATTR_CBANK_PARAM_SIZE
	.align		4
.L_97:
        /*008c*/ 	.byte	0x03, 0x19
        /*008e*/ 	.short	0x0024


	//----- nvinfo : EIATTR_PARAM_CBANK
	.align		4
        /*0090*/ 	.byte	0x04, 0x0a
        /*0092*/ 	.short	(.L_99 - .L_98)
	.align		4
.L_98:
        /*0094*/ 	.word	index@(.nv.constant0.error_estimate_f32)
        /*0098*/ 	.short	0x0380
        /*009a*/ 	.short	0x0024


	//----- nvinfo : EIATTR_SW_WAR
	.align		4
.L_99:
        /*009c*/ 	.byte	0x04, 0x36
        /*009e*/ 	.short	(.L_101 - .L_100)
.L_100:
        /*00a0*/ 	.word	0x00000008
.L_101:


//--------------------- .nv.info.error_estimate   --------------------------
	.section	.nv.info.error_estimate,"",@"SHT_CUDA_INFO"
	.sectionflags	@""
	.align	4


	//----- nvinfo : EIATTR_CUDA_API_VERSION
	.align		4
        /*0000*/ 	.byte	0x04, 0x37
        /*0002*/ 	.short	(.L_103 - .L_102)
.L_102:
        /*0004*/ 	.word	0x00000082


	//----- nvinfo : EIATTR_KPARAM_INFO
	.align		4
.L_103:
        /*0008*/ 	.byte	0x04, 0x17
        /*000a*/ 	.short	(.L_105 - .L_104)
.L_104:
        /*000c*/ 	.word	0x00000000
        /*0010*/ 	.short	0x0005
        /*0012*/ 	.short	0x0028
        /*0014*/ 	.byte	0x00, 0xf0, 0x11, 0x00


	//----- nvinfo : EIATTR_KPARAM_INFO
	.align		4
.L_105:
        /*0018*/ 	.byte	0x04, 0x17
        /*001a*/ 	.short	(.L_107 - .L_106)
.L_106:
        /*001c*/ 	.word	0x00000000
        /*0020*/ 	.short	0x0004
        /*0022*/ 	.short	0x0020
        /*0024*/ 	.byte	0x00, 0xf0, 0x21, 0x00


	//----- nvinfo : EIATTR_KPARAM_INFO
	.align		4
.L_107:
        /*0028*/ 	.byte	0x04, 0x17
        /*002a*/ 	.short	(.L_109 - .L_108)
.L_108:
        /*002c*/ 	.word	0x00000000
        /*0030*/ 	.short	0x0003
        /*0032*/ 	.short	0x0018
        /*0034*/ 	.byte	0x00, 0xf0, 0x21, 0x00


	//----- nvinfo : EIATTR_KPARAM_INFO
	.align		4
.L_109:
        /*0038*/ 	.byte	0x04, 0x17
        /*003a*/ 	.short	(.L_111 - .L_110)
.L_110:
        /*003c*/ 	.word	0x00000000
        /*0040*/ 	.short	0x0002
        /*0042*/ 	.short	0x0010
        /*0044*/ 	.byte	0x00, 0xf5, 0x21, 0x00


	//----- nvinfo : EIATTR_KPARAM_INFO
	.align		4
.L_111:
        /*0048*/ 	.byte	0x04, 0x17
        /*004a*/ 	.short	(.L_113 - .L_112)
.L_112:
        /*004c*/ 	.word	0x00000000
        /*0050*/ 	.short	0x0001
        /*0052*/ 	.short	0x0008
        /*0054*/ 	.byte	0x00, 0xf5, 0x21, 0x00


	//----- nvinfo : EIATTR_KPARAM_INFO
	.align		4
.L_113:
        /*0058*/ 	.byte	0x04, 0x17
        /*005a*/ 	.short	(.L_115 - .L_114)
.L_114:
        /*005c*/ 	.word	0x00000000
        /*0060*/ 	.short	0x0000
        /*0062*/ 	.short	0x0000
        /*0064*/ 	.byte	0x00, 0xf5, 0x21, 0x00


	//----- nvinfo : EIATTR_SPARSE_MMA_MASK
	.align		4
.L_115:
        /*0068*/ 	.byte	0x03, 0x50
        /*006a*/ 	.short	0x0000


	//----- nvinfo : EIATTR_MAXREG_COUNT
	.align		4
        /*006c*/ 	.byte	0x03, 0x1b
        /*006e*/ 	.short	0x00ff


	//----- nvinfo : EIATTR_MERCURY_ISA_VERSION
	.align		4
        /*0070*/ 	.byte	0x03, 0x5f
        /*0072*/ 	.short	0x0101


	//----- nvinfo : EIATTR_VRC_CTA_INIT_COUNT
	.align		4
        /*0074*/ 	.byte	0x02, 0x4a
	.zero		1
	.zero		1


	//----- nvinfo : EIATTR_EXIT_INSTR_OFFSETS
	.align		4
        /*0078*/ 	.byte	0x04, 0x1c
        /*007a*/ 	.short	(.L_117 - .L_116)


	//   ....[0]....
.L_116:
        /*007c*/ 	.word	0x00000070


	//   ....[1]....
        /*0080*/ 	.word	0x000003c0


	//----- nvinfo : EIATTR_CRS_STACK_SIZE
	.align		4
.L_117:
        /*0084*/ 	.byte	0x04, 0x1e
        /*0086*/ 	.short	(.L_119 - .L_118)
.L_118:
        /*0088*/ 	.word	0x00000000


	//----- nvinfo : EIATTR_CBANK_PARAM_SIZE
	.align		4
.L_119:
        /*008c*/ 	.byte	0x03, 0x19
        /*008e*/ 	.short	0x002c


	//----- nvinfo : EIATTR_PARAM_CBANK
	.align		4
        /*0090*/ 	.byte	0x04, 0x0a
        /*0092*/ 	.short	(.L_121 - .L_120)
	.align		4
.L_120:
        /*0094*/ 	.word	index@(.nv.constant0.error_estimate)
        /*0098*/ 	.short	0x0380
        /*009a*/ 	.short	0x002c


	//----- nvinfo : EIATTR_SW_WAR
	.align		4
.L_121:
        /*009c*/ 	.byte	0x04, 0x36
        /*009e*/ 	.short	(.L_123 - .L_122)
.L_122:
        /*00a0*/ 	.word	0x00000008
.L_123:


//--------------------- .nv.callgraph             --------------------------
	.section	.nv.callgraph,"",@"SHT_CUDA_CALLGRAPH"
	.align	4
	.sectionentsize	8
	.align		4
        /*0000*/ 	.word	0x00000000
	.align		4
        /*0004*/ 	.word	0xffffffff
	.align		4
        /*0008*/ 	.word	0x00000000
	.align		4
        /*000c*/ 	.word	0xfffffffe
	.align		4
        /*0010*/ 	.word	0x00000000
	.align		4
        /*0014*/ 	.word	0xfffffffd
	.align		4
        /*0018*/ 	.word	0x00000000
	.align		4
        /*001c*/ 	.word	0xfffffffc


//--------------------- .text.weighted_error_norm --------------------------
	.section	.text.weighted_error_norm,"ax",@progbits
	.align	128
        .global         weighted_error_norm
        .type           weighted_error_norm,@function
        .size           weighted_error_norm,(.L_x_33 - weighted_error_norm)
        .other          weighted_error_norm,@"STO_CUDA_ENTRY STV_DEFAULT"
weighted_error_norm:
.text.weighted_error_norm:
[----:B------:R-:W-:Y:S01]  /*0000*/  LDC R1, c[0x0][0x37c] ;  /* 0x0000df00ff017b82 */ /* 0x000fe20000000800 */
[----:B------:R-:W0:Y:S01]  /*0010*/  S2R R3, SR_TID.X ;  /* 0x0000000000037919 */ /* 0x000e220000002100 */
[----:B------:R-:W0:Y:S06]  /*0020*/  LDCU UR8, c[0x0][0x360] ;  /* 0x00006c00ff0877ac */ /* 0x000e2c0008000800 */
[----:B------:R-:W1:Y:S01]  /*0030*/  LDC.64 R6, c[0x0][0x380] ;  /* 0x0000e000ff067b82 */ /* 0x000e620000000a00 */
[----:B------:R-:W0:Y:S01]  /*0040*/  S2R R0, SR_CTAID.X ;  /* 0x0000000000007919 */ /* 0x000e220000002500 */
[----:B------:R-:W2:Y:S01]  /*0050*/  LDCU UR4, c[0x0][0x3a0] ;  /* 0x00007400ff0477ac */ /* 0x000ea20008000800 */
[----:B------:R-:W3:Y:S05]  /*0060*/  LDCU.64 UR6, c[0x0][0x358] ;  /* 0x00006b00ff0677ac */ /* 0x000eea0008000a00 */
[----:B------:R-:W4:Y:S01]  /*0070*/  LDC.64 R8, c[0x0][0x388] ;  /* 0x0000e200ff087b82 */ /* 0x000f220000000a00 */
[----:B0-----:R-:W-:-:S05]  /*0080*/  IMAD R5, R0, UR8, R3 ;  /* 0x0000000800057c24 */ /* 0x001fca000f8e0203 */
[----:B--2---:R-:W-:-:S13]  /*0090*/  ISETP.GE.AND P1, PT, R5, UR4, PT ;  /* 0x0000000405007c0c */ /* 0x004fda000bf26270 */
[----:B------:R-:W0:Y:S01]  /*00a0*/  @!P1 LDC.64 R10, c[0x0][0x390] ;  /* 0x0000e400ff0a9b82 */ /* 0x000e220000000a00 */
[----:B-1----:R-:W-:-:S04]  /*00b0*/  @!P1 IMAD.WIDE R6, R5, 0x8, R6 ;  /* 0x0000000805069825 */ /* 0x002fc800078e0206 */
[C---:B----4-:R-:W-:Y:S02]  /*00c0*/  @!P1 IMAD.WIDE R8, R5.reuse, 0x8, R8 ;  /* 0x0000000805089825 */ /* 0x050fe400078e0208 */
[----:B---3--:R-:W2:Y:S04]  /*00d0*/  @!P1 LDG.E.64.CONSTANT R6, desc[UR6][R6.64] ;  /* 0x0000000606069981 */ /* 0x008ea8000c1e9b00 */
[----:B------:R-:W2:Y:S01]  /*00e0*/  @!P1 LDG.E.64.CONSTANT R8, desc[UR6][R8.64] ;  /* 0x0000000608089981 */ /* 0x000ea2000c1e9b00 */
[----:B0-----:R-:W-:-:S06]  /*00f0*/  @!P1 IMAD.WIDE R10, R5, 0x8, R10 ;  /* 0x00000008050a9825 */ /* 0x001fcc00078e020a */
[----:B------:R-:W3:Y:S01]  /*0100*/  @!P1 LDG.E.64.CONSTANT R10, desc[UR6][R10.64] ;  /* 0x000000060a0a9981 */ /* 0x000ee2000c1e9b00 */
[----:B------:R-:W0:Y:S01]  /*0110*/  S2UR UR5, SR_CgaCtaId ;  /* 0x00000000000579c3 */ /* 0x000e220000008800 */
[----:B------:R-:W-:Y:S01]  /*0120*/  IMAD.U32 R2, RZ, RZ, UR8 ;  /* 0x00000008ff027e24 */ /* 0x000fe2000f8e00ff */
[----:B------:R-:W-:-:S04]  /*0130*/  UMOV UR4, 0x400 ;  /* 0x0000040000047882 */ /* 0x000fc80000000000 */
[----:B------:R-:W-:Y:S01]  /*0140*/  ISETP.GE.U32.AND P0, PT, R2, 0x2, PT ;  /* 0x000000020200780c */ /* 0x000fe20003f06070 */
[----:B0-----:R-:W-:Y:S01]  /*0150*/  ULEA UR4, UR5, UR4, 0x18 ;  /* 0x0000000405047291 */ /* 0x001fe2000f8ec0ff */
[----:B--2---:R-:W-:-:S05]  /*0160*/  @!P1 DADD R4, R6, -R8 ;  /* 0x0000000006049229 */ /* 0x004fca0000000808 */
[----:B------:R-:W-:-:S03]  /*0170*/  LEA R9, R3, UR4, 0x3 ;  /* 0x0000000403097c11 */ /* 0x000fc6000f8e18ff */
[----:B---3--:R-:W-:Y:S01]  /*0180*/  @!P1 DMUL R12, R10, R4 ;  /* 0x000000040a0c9228 */ /* 0x008fe20000000000 */
[----:B------:R-:W-:-:S07]  /*0190*/  CS2R R4, SRZ ;  /* 0x0000000000047805 */ /* 0x000fce000001ff00 */
[----:B------:R-:W-:Y:S01]  /*01a0*/  @!P1 DMUL R4, R12, R12 ;  /* 0x0000000c0c049228 */ /* 0x000fe20000000000 */
[----:B------:R-:W-:-:S06]  /*01b0*/  ISETP.NE.AND P1, PT, R3, RZ, PT ;  /* 0x000000ff0300720c */ /* 0x000fcc0003f25270 */
[----:B------:R0:W-:Y:S01]  /*01c0*/  STS.64 [R9], R4 ;  /* 0x0000000409007388 */ /* 0x0001e20000000a00 */
[----:B------:R-:W-:Y:S06]  /*01d0*/  BAR.SYNC.DEFER_BLOCKING 0x0 ;  /* 0x0000000000007b1d */ /* 0x000fec0000010000 */
[----:B------:R-:W-:Y:S05]  /*01e0*/  @!P0 BRA `(.L_x_0) ;  /* 0x00000000002c8947 */ /* 0x000fea0003800000 */
.L_x_1:
[----:B------:R-:W-:-:S04]  /*01f0*/  SHF.R.U32.HI R10, RZ, 0x1, R2 ;  /* 0x00000001ff0a7819 */ /* 0x000fc80000011602 */
[----:B------:R-:W-:-:S13]  /*0200*/  ISETP.GE.U32.AND P0, PT, R3, R10, PT ;  /* 0x0000000a0300720c */ /* 0x000fda0003f06070 */
[----:B------:R-:W-:Y:S01]  /*0210*/  @!P0 IMAD R8, R10, 0x8, R9 ;  /* 0x000000080a088824 */ /* 0x000fe200078e0209 */
[----:B------:R-:W-:Y:S04]  /*0220*/  @!P0 LDS.64 R6, [R9] ;  /* 0x0000000009068984 */ /* 0x000fe80000000a00 */
[----:B0-----:R-:W0:Y:S02]  /*0230*/  @!P0 LDS.64 R4, [R8] ;  /* 0x0000000008048984 */ /* 0x001e240000000a00 */
[----:B0-----:R-:W-:-:S07]  /*0240*/  @!P0 DADD R4, R4, R6 ;  /* 0x0000000004048229 */ /* 0x001fce0000000006 */
[----:B------:R1:W-:Y:S01]  /*0250*/  @!P0 STS.64 [R9], R4 ;  /* 0x0000000409008388 */ /* 0x0003e20000000a00 */
[----:B------:R-:W-:Y:S01]  /*0260*/  BAR.SYNC.DEFER_BLOCKING 0x0 ;  /* 0x0000000000007b1d */ /* 0x000fe20000010000 */
[----:B------:R-:W-:Y:S01]  /*0270*/  ISETP.GT.U32.AND P0, PT, R2, 0x3, PT ;  /* 0x000000030200780c */ /* 0x000fe20003f04070 */
[----:B------:R-:W-:-:S12]  /*0280*/  IMAD.MOV.U32 R2, RZ, RZ, R10 ;  /* 0x000000ffff027224 */ /* 0x000fd800078e000a */
[----:B-1----:R-:W-:Y:S05]  /*0290*/  @P0 BRA `(.L_x_1) ;  /* 0xfffffffc00d40947 */ /* 0x002fea000383ffff */
.L_x_0:
[----:B------:R-:W-:Y:S05]  /*02a0*/  @P1 EXIT ;  /* 0x000000000000194d */ /* 0x000fea0003800000 */
[----:B------:R-:W1:Y:S01]  /*02b0*/  S2UR UR5, SR_CgaCtaId ;  /* 0x00000000000579c3 */ /* 0x000e620000008800 */
[----:B------:R-:W-:-:S07]  /*02c0*/  UMOV UR4, 0x400 ;  /* 0x0000040000047882 */ /* 0x000fce0000000000 */
[----:B0-----:R-:W0:Y:S01]  /*02d0*/  LDC.64 R4, c[0x0][0x398] ;  /* 0x0000e600ff047b82 */ /* 0x001e220000000a00 */
[----:B-1----:R-:W-:Y:S01]  /*02e0*/  ULEA UR4, UR5, UR4, 0x18 ;  /* 0x0000000405047291 */ /* 0x002fe2000f8ec0ff */
[----:B0-----:R-:W-:-:S08]  /*02f0*/  IMAD.WIDE.U32 R4, R0, 0x8, R4 ;  /* 0x0000000800047825 */ /* 0x001fd000078e0004 */
[----:B------:R-:W0:Y:S04]  /*0300*/  LDS.64 R2, [UR4] ;  /* 0x00000004ff027984 */ /* 0x000e280008000a00 */
[----:B0-----:R-:W-:Y:S01]  /*0310*/  STG.E.64 desc[UR6][R4.64], R2 ;  /* 0x0000000204007986 */ /* 0x001fe2000c101b06 */
[----:B------:R-:W-:Y:S05]  /*0320*/  EXIT ;  /* 0x000000000000794d */ /* 0x000fea0003800000 */
.L_x_2:
[----:B------:R-:W-:-:S00]  /*0330*/  BRA `(.L_x_2) ;  /* 0xfffffffc00fc7947 */ /* 0x000fc0000383ffff */
[----:B------:R-:W-:-:S00]  /*0340*/  NOP ;  /* 0x0000000000007918 */ /* 0x000fc00000000000 */
        /* <DEDUP_REMOVED lines=11> */
.L_x_33:


//--------------------- .text.error_norm_squared_f32 --------------------------
	.section	.text.error_norm_squared_f32,"ax",@progbits
	.align	128
        .global         error_norm_squared_f32
        .type           error_norm_squared_f32,@function
        .size           error_norm_squared_f32,(.L_x_34 - error_norm_squared_f32)
        .other          error_norm_squared_f32,@"STO_CUDA_ENTRY STV_DEFAULT"
error_norm_squared_f32:
.text.error_norm_squared_f32:
[----:B------:R-:W-:Y:S01]  /*0000*/  LDC R1, c[0x0][0x37c] ;  /* 0x0000df00ff017b82 */ /* 0x000fe20000000800 */
[----:B------:R-:W0:Y:S01]  /*0010*/  S2R R6, SR_TID.X ;  /* 0x0000000000067919 */ /* 0x000e220000002100 */
[----:B------:R-:W0:Y:S01]  /*0020*/  LDCU UR8, c[0x0][0x360] ;  /* 0x00006c00ff0877ac */ /* 0x000e220008000800 */
[----:B------:R-:W0:Y:S01]  /*0030*/  S2R R7, SR_CTAID.X ;  /* 0x0000000000077919 */ /* 0x000e220000002500 */
[----:B------:R-:W1:Y:S01]  /*0040*/  LDCU UR4, c[0x0][0x390] ;  /* 0x00007200ff0477ac */ /* 0x000e620008000800 */
[----:B------:R-:W2:Y:S01]  /*0050*/  LDCU.64 UR6, c[0x0][0x358] ;  /* 0x00006b00ff0677ac */ /* 0x000ea20008000a00 */
[----:B0-----:R-:W-:-:S05]  /*0060*/  IMAD R5, R7, UR8, R6 ;  /* 0x0000000807057c24 */ /* 0x001fca000f8e0206 */
[----:B-1----:R-:W-:-:S13]  /*0070*/  ISETP.GE.AND P1, PT, R5, UR4, PT ;  /* 0x0000000405007c0c */ /* 0x002fda000bf26270 */
[----:B------:R-:W0:Y:S02]  /*0080*/  @!P1 LDC.64 R2, c[0x0][0x380] ;  /* 0x0000e000ff029b82 */ /* 0x000e240000000a00 */
[----:B0-----:R-:W-:-:S06]  /*0090*/  @!P1 IMAD.WIDE R2, R5, 0x4, R2 ;  /* 0x0000000405029825 */ /* 0x001fcc00078e0202 */
[----:B--2---:R-:W2:Y:S01]  /*00a0*/  @!P1 LDG.E.CONSTANT R2, desc[UR6][R2.64] ;  /* 0x0000000602029981 */ /* 0x004ea2000c1e9900 */
[----:B------:R-:W0:Y:S01]  /*00b0*/  S2UR UR5, SR_CgaCtaId ;  /* 0x00000000000579c3 */ /* 0x000e220000008800 */
[----:B------:R-:W-:Y:S01]  /*00c0*/  IMAD.U32 R0, RZ, RZ, UR8 ;  /* 0x00000008ff007e24 */ /* 0x000fe2000f8e00ff */
[----:B------:R-:W-:Y:S01]  /*00d0*/  UMOV UR4, 0x400 ;  /* 0x0000040000047882 */ /* 0x000fe20000000000 */
[----:B------:R-:W-:-:S03]  /*00e0*/  IMAD.MOV.U32 R4, RZ, RZ, RZ ;  /* 0x000000ffff047224 */ /* 0x000fc600078e00ff */
[----:B------:R-:W-:Y:S01]  /*00f0*/  ISETP.GE.U32.AND P0, PT, R0, 0x2, PT ;  /* 0x000000020000780c */ /* 0x000fe20003f06070 */
[----:B0-----:R-:W-:-:S06]  /*0100*/  ULEA UR4, UR5, UR4, 0x18 ;  /* 0x0000000405047291 */ /* 0x001fcc000f8ec0ff */
[----:B------:R-:W-:Y:S01]  /*0110*/  LEA R5, R6, UR4, 0x2 ;  /* 0x0000000406057c11 */ /* 0x000fe2000f8e10ff */
[----:B--2---:R-:W-:Y:S01]  /*0120*/  @!P1 FMUL R4, R2, R2 ;  /* 0x0000000202049220 */ /* 0x004fe20000400000 */
[----:B------:R-:W-:-:S04]  /*0130*/  ISETP.NE.AND P1, PT, R6, RZ, PT ;  /* 0x000000ff0600720c */ /* 0x000fc80003f25270 */
[----:B------:R0:W-:Y:S01]  /*0140*/  STS [R5], R4 ;  /* 0x0000000405007388 */ /* 0x0001e20000000800 */
[----:B------:R-:W-:Y:S06]  /*0150*/  BAR.SYNC.DEFER_BLOCKING 0x0 ;  /* 0x0000000000007b1d */ /* 0x000fec0000010000 */
[----:B------:R-:W-:Y:S05]  /*0160*/  @!P0 BRA `(.L_x_3) ;  /* 0x00000000002c8947 */ /* 0x000fea0003800000 */
.L_x_4:
[----:B------:R-:W-:-:S04]  /*0170*/  SHF.R.U32.HI R8, RZ, 0x1, R0 ;  /* 0x00000001ff087819 */ /* 0x000fc80000011600 */
[----:B------:R-:W-:-:S13]  /*0180*/  ISETP.GE.U32.AND P0, PT, R6, R8, PT ;  /* 0x000000080600720c */ /* 0x000fda0003f06070 */
[----:B------:R-:W-:Y:S01]  /*0190*/  @!P0 LEA R2, R8, R5, 0x2 ;  /* 0x0000000508028211 */ /* 0x000fe200078e10ff */
[----:B------:R-:W-:Y:S05]  /*01a0*/  @!P0 LDS R3, [R5] ;  /* 0x0000000005038984 */ /* 0x000fea0000000800 */
[----:B------:R-:W0:Y:S02]  /*01b0*/  @!P0 LDS R2, [R2] ;  /* 0x0000000002028984 */ /* 0x000e240000000800 */
[----:B0-----:R-:W-:-:S05]  /*01c0*/  @!P0 FADD R4, R2, R3 ;  /* 0x0000000302048221 */ /* 0x001fca0000000000 */
[----:B------:R1:W-:Y:S01]  /*01d0*/  @!P0 STS [R5], R4 ;  /* 0x0000000405008388 */ /* 0x0003e20000000800 */
[----:B------:R-:W-:Y:S01]  /*01e0*/  BAR.SYNC.DEFER_BLOCKING 0x0 ;  /* 0x0000000000007b1d */ /* 0x000fe20000010000 */
[----:B------:R-:W-:Y:S01]  /*01f0*/  ISETP.GT.U32.AND P0, PT, R0, 0x3, PT ;  /* 0x000000030000780c */ /* 0x000fe20003f04070 */
[----:B------:R-:W-:-:S12]  /*0200*/  IMAD.MOV.U32 R0, RZ, RZ, R8 ;  /* 0x000000ffff007224 */ /* 0x000fd800078e0008 */
[----:B-1----:R-:W-:Y:S05]  /*0210*/  @P0 BRA `(.L_x_4) ;  /* 0xfffffffc00d40947 */ /* 0x002fea000383ffff */
.L_x_3:
[----:B------:R-:W-:Y:S05]  /*0220*/  @P1 EXIT ;  /* 0x000000000000194d */ /* 0x000fea0003800000 */
[----:B------:R-:W1:Y:S01]  /*0230*/  S2UR UR5, SR_CgaCtaId ;  /* 0x00000000000579c3 */ /* 0x000e620000008800 */
[----:B------:R-:W-:-:S07]  /*0240*/  UMOV UR4, 0x400 ;  /* 0x0000040000047882 */ /* 0x000fce0000000000 */
[----:B------:R-:W2:Y:S01]  /*0250*/  LDC.64 R2, c[0x0][0x388] ;  /* 0x0000e200ff027b82 */ /* 0x000ea20000000a00 */
[----:B-1----:R-:W-:Y:S01]  /*0260*/  ULEA UR4, UR5, UR4, 0x18 ;  /* 0x0000000405047291 */ /* 0x002fe2000f8ec0ff */
[----:B--2---:R-:W-:-:S08]  /*0270*/  IMAD.WIDE.U32 R2, R7, 0x4, R2 ;  /* 0x0000000407027825 */ /* 0x004fd000078e0002 */
[----:B0-----:R-:W0:Y:S04]  /*0280*/  LDS R5, [UR4] ;  /* 0x00000004ff057984 */ /* 0x001e280008000800 */
[----:B0-----:R-:W-:Y:S01]  /*0290*/  STG.E desc[UR6][R2.64], R5 ;  /* 0x0000000502007986 */ /* 0x001fe2000c101906 */
[----:B------:R-:W-:Y:S05]  /*02a0*/  EXIT ;  /* 0x000000000000794d */ /* 0x000fea0003800000 */
.L_x_5:
        /* <DEDUP_REMOVED lines=13> */
.L_x_34:


//--------------------- .text.error_norm_squared  --------------------------
	.section	.text.error_norm_squared,"ax",@progbits
	.align	128
        .global         error_norm_squared
        .type           error_norm_squared,@function
        .size           error_norm_squared,(.L_x_35 - error_norm_squared)
        .other          error_norm_squared,@"STO_CUDA_ENTRY STV_DEFAULT"
error_norm_squared:
.text.error_norm_squared:
        /* <DEDUP_REMOVED lines=10> */
[----:B--2---:R-:W2:Y:S01]  /*00a0*/  @!P1 LDG.E.64.CONSTANT R4, desc[UR6][R4.64] ;  /* 0x0000000604049981 */ /* 0x004ea2000c1e9b00 */
[----:B------:R-:W0:Y:S01]  /*00b0*/  S2UR UR5, SR_CgaCtaId ;  /* 0x00000000000579c3 */ /* 0x000e220000008800 */
[----:B------:R-:W-:Y:S01]  /*00c0*/  IMAD.U32 R0, RZ, RZ, UR8 ;  /* 0x00000008ff007e24 */ /* 0x000fe2000f8e00ff */
[----:B------:R-:W-:Y:S01]  /*00d0*/  UMOV UR4, 0x400 ;  /* 0x0000040000047882 */ /* 0x000fe20000000000 */
[----:B------:R-:W-:-:S03]  /*00e0*/  CS2R R2, SRZ ;  /* 0x0000000000027805 */ /* 0x000fc6000001ff00 */
[----:B------:R-:W-:Y:S01]  /*00f0*/  ISETP.GE.U32.AND P0, PT, R0, 0x2, PT ;  /* 0x000000020000780c */ /* 0x000fe20003f06070 */
[----:B0-----:R-:W-:-:S06]  /*0100*/  ULEA UR4, UR5, UR4, 0x18 ;  /* 0x0000000405047291 */ /* 0x001fcc000f8ec0ff */
[C---:B------:R-:W-:Y:S01]  /*0110*/  LEA R7, R8.reuse, UR4, 0x3 ;  /* 0x0000000408077c11 */ /* 0x040fe2000f8e18ff */
[----:B--2---:R-:W-:Y:S01]  /*0120*/  @!P1 DMUL R2, R4, R4 ;  /* 0x0000000404029228 */ /* 0x004fe20000000000 */
[----:B------:R-:W-:-:S06]  /*0130*/  ISETP.NE.AND P1, PT, R8, RZ, PT ;  /* 0x000000ff0800720c */ /* 0x000fcc0003f25270 */
[----:B------:R0:W-:Y:S01]  /*0140*/  STS.64 [R7], R2 ;  /* 0x0000000207007388 */ /* 0x0001e20000000a00 */
[----:B------:R-:W-:Y:S06]  /*0150*/  BAR.SYNC.DEFER_BLOCKING 0x0 ;  /* 0x0000000000007b1d */ /* 0x000fec0000010000 */
[----:B------:R-:W-:Y:S05]  /*0160*/  @!P0 BRA `(.L_x_6) ;  /* 0x00000000002c8947 */ /* 0x000fea0003800000 */
.L_x_7:
        /* <DEDUP_REMOVED lines=11> */
.L_x_6:
[----:B------:R-:W-:Y:S05]  /*0220*/  @P1 EXIT ;  /* 0x000000000000194d */ /* 0x000fea0003800000 */
[----:B------:R-:W1:Y:S01]  /*0230*/  S2UR UR5, SR_CgaCtaId ;  /* 0x00000000000579c3 */ /* 0x000e620000008800 */
[----:B------:R-:W-:-:S07]  /*0240*/  UMOV UR4, 0x400 ;  /* 0x0000040000047882 */ /* 0x000fce0000000000 */
[----:B------:R-:W2:Y:S01]  /*0250*/  LDC.64 R4, c[0x0][0x388] ;  /* 0x0000e200ff047b82 */ /* 0x000ea20000000a00 */
[----:B-1----:R-:W-:Y:S01]  /*0260*/  ULEA UR4, UR5, UR4, 0x18 ;  /* 0x0000000405047291 */ /* 0x002fe2000f8ec0ff */
[----:B--2---:R-:W-:-:S08]  /*0270*/  IMAD.WIDE.U32 R4, R9, 0x8, R4 ;  /* 0x0000000809047825 */ /* 0x004fd000078e0004 */
[----:B0-----:R-:W0:Y:S04]  /*0280*/  LDS.64 R2, [UR4] ;  /* 0x00000004ff027984 */ /* 0x001e280008000a00 */
[----:B0-----:R-:W-:Y:S01]  /*0290*/  STG.E.64 desc[UR6][R4.64], R2 ;  /* 0x0000000204007986 */ /* 0x001fe2000c101b06 */
[----:B------:R-:W-:Y:S05]  /*02a0*/  EXIT ;  /* 0x000000000000794d */ /* 0x000fea0003800000 */
.L_x_8:
        /* <DEDUP_REMOVED lines=13> */
.L_x_35:


//--------------------- .text.error_estimate_f32  --------------------------
	.section	.text.error_estimate_f32,"ax",@progbits
	.align	128
        .global         error_estimate_f32
        .type           error_estimate_f32,@function
        .size           error_estimate_f32,(.L_x_31 - error_estimate_f32)
        .other          error_estimate_f32,@"STO_CUDA_ENTRY STV_DEFAULT"
error_estimate_f32:
.text.error_estimate_f32:
[----:B------:R-:W-:Y:S01]  /*0000*/  LDC R1, c[0x0][0x37c] ;  /* 0x0000df00ff017b82 */ /* 0x000fe20000000800 */
[----:B------:R-:W0:Y:S07]  /*0010*/  S2R R3, SR_TID.X ;  /* 0x0000000000037919 */ /* 0x000e2e0000002100 */
[----:B------:R-:W0:Y:S01]  /*0020*/  S2UR UR4, SR_CTAID.X ;  /* 0x00000000000479c3 */ /* 0x000e220000002500 */
[----:B------:R-:W1:Y:S07]  /*0030*/  LDCU UR5, c[0x0][0x3a0] ;  /* 0x00007400ff0577ac */ /* 0x000e6e0008000800 */
[----:B------:R-:W0:Y:S02]  /*0040*/  LDC R2, c[0x0][0x360] ;  /* 0x0000d800ff027b82 */ /* 0x000e240000000800 */
[----:B0-----:R-:W-:-:S05]  /*0050*/  IMAD R2, R2, UR4, R3 ;  /* 0x0000000402027c24 */ /* 0x001fca000f8e0203 */
[----:B-1----:R-:W-:-:S13]  /*0060*/  ISETP.GE.AND P0, PT, R2, UR5, PT ;  /* 0x0000000502007c0c */ /* 0x002fda000bf06270 */
[----:B------:R-:W-:Y:S05]  /*0070*/  @P0 EXIT ;  /* 0x000000000000094d */ /* 0x000fea0003800000 */
[----:B------:R-:W0:Y:S01]  /*0080*/  LDC.64 R4, c[0x0][0x380] ;  /* 0x0000e000ff047b82 */ /* 0x000e220000000a00 */
[----:B------:R-:W1:Y:S07]  /*0090*/  LDCU.64 UR4, c[0x0][0x358] ;  /* 0x00006b00ff0477ac */ /* 0x000e6e0008000a00 */
[----:B------:R-:W2:Y:S08]  /*00a0*/  LDC.64 R6, c[0x0][0x388] ;  /* 0x0000e200ff067b82 */ /* 0x000eb00000000a00 */
[----:B------:R-:W3:Y:S01]  /*00b0*/  LDC.64 R8, c[0x0][0x398] ;  /* 0x0000e600ff087b82 */ /* 0x000ee20000000a00 */
[----:B0-----:R-:W-:-:S06]  /*00c0*/  IMAD.WIDE R4, R2, 0x4, R4 ;  /* 0x0000000402047825 */ /* 0x001fcc00078e0204 */
[----:B-1----:R-:W4:Y:S01]  /*00d0*/  LDG.E.CONSTANT R4, desc[UR4][R4.64] ;  /* 0x0000000404047981 */ /* 0x002f22000c1e9900 */
[----:B--2---:R-:W-:-:S06]  /*00e0*/  IMAD.WIDE R6, R2, 0x4, R6 ;  /* 0x0000000402067825 */ /* 0x004fcc00078e0206 */
[----:B------:R-:W4:Y:S01]  /*00f0*/  LDG.E.CONSTANT R7, desc[UR4][R6.64] ;  /* 0x0000000406077981 */ /* 0x000f22000c1e9900 */
[----:B------:R-:W-:Y:S01]  /*0100*/  BSSY.RECONVERGENT B0, `(.L_x_9) ;  /* 0x0000011000007945 */ /* 0x000fe20003800200 */
[----:B----4-:R-:W-:-:S05]  /*0110*/  FMNMX R0, |R4|, |R7|, !PT ;  /* 0x4000000704007209 */ /* 0x010fca0007800200 */
[----:B---3--:R-:W-:-:S05]  /*0120*/  FFMA R0, R0, R8, R9 ;  /* 0x0000000800007223 */ /* 0x008fca0000000009 */
[----:B------:R-:W-:-:S04]  /*0130*/  FMNMX R9, R0, 1.0000000116860974231e-07, !PT ;  /* 0x33d6bf9500097809 */ /* 0x000fc80007800000 */
[----:B------:R-:W0:Y:S01]  /*0140*/  MUFU.RCP R8, R9 ;  /* 0x0000000900087308 */ /* 0x000e220000001000 */
[----:B------:R-:W-:-:S07]  /*0150*/  FADD R0, R4, -R7 ;  /* 0x8000000704007221 */ /* 0x000fce0000000000 */
[----:B------:R-:W1:Y:S01]  /*0160*/  FCHK P0, |R0|, R9 ;  /* 0x0000000900007302 */ /* 0x000e620000000200 */
[----:B0-----:R-:W-:-:S04]  /*0170*/  FFMA R3, -R9, R8, 1 ;  /* 0x3f80000009037423 */ /* 0x001fc80000000108 */
[----:B------:R-:W-:-:S04]  /*0180*/  FFMA R3, R8, R3, R8 ;  /* 0x0000000308037223 */ /* 0x000fc80000000008 */
[----:B------:R-:W-:-:S04]  /*0190*/  FFMA R4, |R0|, R3, RZ ;  /* 0x0000000300047223 */ /* 0x000fc800000002ff */
[----:B------:R-:W-:-:S04]  /*01a0*/  FFMA R5, -R9, R4, |R0| ;  /* 0x0000000409057223 */ /* 0x000fc80000000500 */
[----:B------:R-:W-:Y:S01]  /*01b0*/  FFMA R7, R3, R5, R4 ;  /* 0x0000000503077223 */ /* 0x000fe20000000004 */
[----:B-1----:R-:W-:Y:S06]  /*01c0*/  @!P0 BRA `(.L_x_10) ;  /* 0x0000000000108947 */ /* 0x002fec0003800000 */
[----:B------:R-:W-:Y:S01]  /*01d0*/  FADD R3, |R0|, -RZ ;  /* 0x800000ff00037221 */ /* 0x000fe20000000200 */
[----:B------:R-:W-:-:S07]  /*01e0*/  MOV R4, 0x200 ;  /* 0x0000020000047802 */ /* 0x000fce0000000f00 */
[----:B------:R-:W-:Y:S05]  /*01f0*/  CALL.REL.NOINC `($__internal_0_$__cuda_sm3x_div_rn_noftz_f32_slowpath) ;  /* 0x0000000000187944 */ /* 0x000fea0003c00000 */
[----:B------:R-:W-:-:S07]  /*0200*/  IMAD.MOV.U32 R7, RZ, RZ, R0 ;  /* 0x000000ffff077224 */ /* 0x000fce00078e0000 */
.L_x_10:
[----:B------:R-:W-:Y:S05]  /*0210*/  BSYNC.RECONVERGENT B0 ;  /* 0x0000000000007941 */ /* 0x000fea0003800200 */
.L_x_9:
[----:B------:R-:W0:Y:S02]  /*0220*/  LDC.64 R4, c[0x0][0x390] ;  /* 0x0000e400ff047b82 */ /* 0x000e240000000a00 */
[----:B0-----:R-:W-:-:S05]  /*0230*/  IMAD.WIDE R2, R2, 0x4, R4 ;  /* 0x0000000402027825 */ /* 0x001fca00078e0204 */
[----:B------:R-:W-:Y:S01]  /*0240*/  STG.E desc[UR4][R2.64], R7 ;  /* 0x0000000702007986 */ /* 0x000fe2000c101904 */
[----:B------:R-:W-:Y:S05]  /*0250*/  EXIT ;  /* 0x000000000000794d */ /* 0x000fea0003800000 */
        .weak           $__internal_0_$__cuda_sm3x_div_rn_noftz_f32_slowpath
        .type           $__internal_0_$__cuda_sm3x_div_rn_noftz_f32_slowpath,@function
        .size           $__internal_0_$__cuda_sm3x_div_rn_noftz_f32_slowpath,(.L_x_31 - $__internal_0_$__cuda_sm3x_div_rn_noftz_f32_slowpath)
$__internal_0_$__cuda_sm3x_div_rn_noftz_f32_slowpath:
[----:B------:R-:W-:Y:S01]  /*0260*/  SHF.R.U32.HI R5, RZ, 0x17, R9 ;  /* 0x00000017ff057819 */ /* 0x000fe20000011609 */
[----:B------:R-:W-:Y:S01]  /*0270*/  BSSY.RECONVERGENT B1, `(.L_x_11) ;  /* 0x0000063000017945 */ /* 0x000fe20003800200 */
[----:B------:R-:W-:Y:S02]  /*0280*/  SHF.R.U32.HI R0, RZ, 0x17, R3 ;  /* 0x00000017ff007819 */ /* 0x000fe40000011603 */
[----:B------:R-:W-:Y:S02]  /*0290*/  LOP3.LUT R6, R5, 0xff, RZ, 0xc0, !PT ;  /* 0x000000ff05067812 */ /* 0x000fe400078ec0ff */
[----:B------:R-:W-:-:S03]  /*02a0*/  LOP3.LUT R5, R0, 0xff, RZ, 0xc0, !PT ;  /* 0x000000ff00057812 */ /* 0x000fc600078ec0ff */
[----:B------:R-:W-:Y:S02]  /*02b0*/  VIADD R10, R6, 0xffffffff ;  /* 0xffffffff060a7836 */ /* 0x000fe40000000000 */
[----:B------:R-:W-:-:S03]  /*02c0*/  VIADD R8, R5, 0xffffffff ;  /* 0xffffffff05087836 */ /* 0x000fc60000000000 */
[----:B------:R-:W-:-:S04]  /*02d0*/  ISETP.GT.U32.AND P0, PT, R10, 0xfd, PT ;  /* 0x000000fd0a00780c */ /* 0x000fc80003f04070 */
[----:B------:R-:W-:-:S13]  /*02e0*/  ISETP.GT.U32.OR P0, PT, R8, 0xfd, P0 ;  /* 0x000000fd0800780c */ /* 0x000fda0000704470 */
[----:B------:R-:W-:Y:S01]  /*02f0*/  @!P0 IMAD.MOV.U32 R7, RZ, RZ, RZ ;  /* 0x000000ffff078224 */ /* 0x000fe200078e00ff */
[----:B------:R-:W-:Y:S06]  /*0300*/  @!P0 BRA `(.L_x_12) ;  /* 0x0000000000608947 */ /* 0x000fec0003800000 */
[----:B------:R-:W-:Y:S01]  /*0310*/  FSETP.GTU.FTZ.AND P0, PT, |R3|, +INF , PT ;  /* 0x7f8000000300780b */ /* 0x000fe20003f1c200 */
[----:B------:R-:W-:Y:S01]  /*0320*/  IMAD.MOV.U32 R0, RZ, RZ, R9 ;  /* 0x000000ffff007224 */ /* 0x000fe200078e0009 */
[----:B------:R-:W-:-:S04]  /*0330*/  FSETP.GTU.FTZ.AND P1, PT, |R9|, +INF , PT ;  /* 0x7f8000000900780b */ /* 0x000fc80003f3c200 */
[----:B------:R-:W-:-:S13]  /*0340*/  PLOP3.LUT P0, PT, P0, P1, PT, 0xf8, 0x8f ;  /* 0x00000000008f781c */ /* 0x000fda0000703f70 */
[----:B------:R-:W-:Y:S05]  /*0350*/  @P0 BRA `(.L_x_13) ;  /* 0x00000004004c0947 */ /* 0x000fea0003800000 */
[----:B------:R-:W-:-:S13]  /*0360*/  LOP3.LUT P0, RZ, R9, 0x7fffffff, R3, 0xc8, !PT ;  /* 0x7fffffff09ff7812 */ /* 0x000fda000780c803 */
[----:B------:R-:W-:Y:S05]  /*0370*/  @!P0 BRA `(.L_x_14) ;  /* 0x00000004003c8947 */ /* 0x000fea0003800000 */
[C---:B------:R-:W-:Y:S02]  /*0380*/  FSETP.NEU.FTZ.AND P2, PT, |R3|.reuse, +INF , PT ;  /* 0x7f8000000300780b */ /* 0x040fe40003f5d200 */
[----:B------:R-:W-:Y:S02]  /*0390*/  FSETP.NEU.FTZ.AND P1, PT, |R0|, +INF , PT ;  /* 0x7f8000000000780b */ /* 0x000fe40003f3d200 */
[----:B------:R-:W-:-:S11]  /*03a0*/  FSETP.NEU.FTZ.AND P0, PT, |R3|, +INF , PT ;  /* 0x7f8000000300780b */ /* 0x000fd60003f1d200 */
[----:B------:R-:W-:Y:S05]  /*03b0*/  @!P1 BRA !P2, `(.L_x_14) ;  /* 0x00000004002c9947 */ /* 0x000fea0005000000 */
[----:B------:R-:W-:-:S04]  /*03c0*/  LOP3.LUT P2, RZ, R3, 0x7fffffff, RZ, 0xc0, !PT ;  /* 0x7fffffff03ff7812 */ /* 0x000fc8000784c0ff */
[----:B------:R-:W-:-:S13]  /*03d0*/  PLOP3.LUT P1, PT, P1, P2, PT, 0x2f, 0xf2 ;  /* 0x0000000000f2781c */ /* 0x000fda0000f24577 */
[----:B------:R-:W-:Y:S05]  /*03e0*/  @P1 BRA `(.L_x_15) ;  /* 0x0000000400181947 */ /* 0x000fea0003800000 */
[----:B------:R-:W-:-:S04]  /*03f0*/  LOP3.LUT P1, RZ, R9, 0x7fffffff, RZ, 0xc0, !PT ;  /* 0x7fffffff09ff7812 */ /* 0x000fc8000782c0ff */
[----:B------:R-:W-:-:S13]  /*0400*/  PLOP3.LUT P0, PT, P0, P1, PT, 0x2f, 0xf2 ;  /* 0x0000000000f2781c */ /* 0x000fda0000702577 */
[----:B------:R-:W-:Y:S05]  /*0410*/  @P0 BRA `(.L_x_16) ;  /* 0x0000000400000947 */ /* 0x000fea0003800000 */
[----:B------:R-:W-:Y:S02]  /*0420*/  ISETP.GE.AND P0, PT, R8, RZ, PT ;  /* 0x000000ff0800720c */ /* 0x000fe40003f06270 */
[----:B------:R-:W-:-:S11]  /*0430*/  ISETP.GE.AND P1, PT, R10, RZ, PT ;  /* 0x000000ff0a00720c */ /* 0x000fd60003f26270 */
[----:B------:R-:W-:Y:S02]  /*0440*/  @P0 IMAD.MOV.U32 R7, RZ, RZ, RZ ;  /* 0x000000ffff070224 */ /* 0x000fe400078e00ff */
[----:B------:R-:W-:Y:S01]  /*0450*/  @!P0 FFMA R3, R3, 1.84467440737095516160e+19, RZ ;  /* 0x5f80000003038823 */ /* 0x000fe200000000ff */
[----:B------:R-:W-:Y:S02]  /*0460*/  @!P0 IMAD.MOV.U32 R7, RZ, RZ, -0x40 ;  /* 0xffffffc0ff078424 */ /* 0x000fe400078e00ff */
[----:B------:R-:W-:Y:S02]  /*0470*/  @!P1 FFMA R9, R0, 1.84467440737095516160e+19, RZ ;  /* 0x5f80000000099823 */ /* 0x000fe400000000ff */
[----:B------:R-:W-:-:S07]  /*0480*/  @!P1 VIADD R7, R7, 0x40 ;  /* 0x0000004007079836 */ /* 0x000fce0000000000 */
.L_x_12:
[----:B------:R-:W-:Y:S01]  /*0490*/  LEA R0, R6, 0xc0800000, 0x17 ;  /* 0xc080000006007811 */ /* 0x000fe200078eb8ff */
[----:B------:R-:W-:Y:S01]  /*04a0*/  VIADD R5, R5, 0xffffff81 ;  /* 0xffffff8105057836 */ /* 0x000fe20000000000 */
[----:B------:R-:W-:Y:S03]  /*04b0*/  BSSY.RECONVERGENT B2, `(.L_x_17) ;  /* 0x0000035000027945 */ /* 0x000fe60003800200 */
[----:B------:R-:W-:Y:S01]  /*04c0*/  IMAD.IADD R9, R9, 0x1, -R0 ;  /* 0x0000000109097824 */ /* 0x000fe200078e0a00 */
[C---:B------:R-:W-:Y:S01]  /*04d0*/  IADD3 R6, PT, PT, R5.reuse, 0x7f, -R6 ;  /* 0x0000007f05067810 */ /* 0x040fe20007ffe806 */
[----:B------:R-:W-:Y:S02]  /*04e0*/  IMAD R0, R5, -0x800000, R3 ;  /* 0xff80000005007824 */ /* 0x000fe400078e0203 */
[----:B------:R-:W0:Y:S01]  /*04f0*/  MUFU.RCP R8, R9 ;  /* 0x0000000900087308 */ /* 0x000e220000001000 */
[----:B------:R-:W-:Y:S01]  /*0500*/  FADD.FTZ R11, -R9, -RZ ;  /* 0x800000ff090b7221 */ /* 0x000fe20000010100 */
[----:B------:R-:W-:-:S03]  /*0510*/  IMAD.IADD R6, R6, 0x1, R7 ;  /* 0x0000000106067824 */ /* 0x000fc600078e0207 */
[----:B0-----:R-:W-:-:S04]  /*0520*/  FFMA R13, R8, R11, 1 ;  /* 0x3f800000080d7423 */ /* 0x001fc8000000000b */
[----:B------:R-:W-:-:S04]  /*0530*/  FFMA R10, R8, R13, R8 ;  /* 0x0000000d080a7223 */ /* 0x000fc80000000008 */
[----:B------:R-:W-:-:S04]  /*0540*/  FFMA R3, R0, R10, RZ ;  /* 0x0000000a00037223 */ /* 0x000fc800000000ff */
[----:B------:R-:W-:-:S04]  /*0550*/  FFMA R8, R11, R3, R0 ;  /* 0x000000030b087223 */ /* 0x000fc80000000000 */
[----:B------:R-:W-:-:S04]  /*0560*/  FFMA R13, R10, R8, R3 ;  /* 0x000000080a0d7223 */ /* 0x000fc80000000003 */
[----:B------:R-:W-:-:S04]  /*0570*/  FFMA R8, R11, R13, R0 ;  /* 0x0000000d0b087223 */ /* 0x000fc80000000000 */
[----:B------:R-:W-:-:S05]  /*0580*/  FFMA R0, R10, R8, R13 ;  /* 0x000000080a007223 */ /* 0x000fca000000000d */
[----:B------:R-:W-:-:S04]  /*0590*/  SHF.R.U32.HI R3, RZ, 0x17, R0 ;  /* 0x00000017ff037819 */ /* 0x000fc80000011600 */
[----:B------:R-:W-:-:S05]  /*05a0*/  LOP3.LUT R3, R3, 0xff, RZ, 0xc0, !PT ;  /* 0x000000ff03037812 */ /* 0x000fca00078ec0ff */
[----:B------:R-:W-:-:S04]  /*05b0*/  IMAD.IADD R7, R3, 0x1, R6 ;  /* 0x0000000103077824 */ /* 0x000fc800078e0206 */
[----:B------:R-:W-:-:S05]  /*05c0*/  VIADD R3, R7, 0xffffffff ;  /* 0xffffffff07037836 */ /* 0x000fca0000000000 */
[----:B------:R-:W-:-:S13]  /*05d0*/  ISETP.GE.U32.AND P0, PT, R3, 0xfe, PT ;  /* 0x000000fe0300780c */ /* 0x000fda0003f06070 */
[----:B------:R-:W-:Y:S05]  /*05e0*/  @!P0 BRA `(.L_x_18) ;  /* 0x0000000000808947 */ /* 0x000fea0003800000 */
[----:B------:R-:W-:-:S13]  /*05f0*/  ISETP.GT.AND P0, PT, R7, 0xfe, PT ;  /* 0x000000fe0700780c */ /* 0x000fda0003f04270 */
[----:B------:R-:W-:Y:S05]  /*0600*/  @P0 BRA `(.L_x_19) ;  /* 0x00000000006c0947 */ /* 0x000fea0003800000 */
[----:B------:R-:W-:-:S13]  /*0610*/  ISETP.GE.AND P0, PT, R7, 0x1, PT ;  /* 0x000000010700780c */ /* 0x000fda0003f06270 */
[----:B------:R-:W-:Y:S05]  /*0620*/  @P0 BRA `(.L_x_20) ;  /* 0x0000000000740947 */ /* 0x000fea0003800000 */
[----:B------:R-:W-:Y:S02]  /*0630*/  ISETP.GE.AND P0, PT, R7, -0x18, PT ;  /* 0xffffffe80700780c */ /* 0x000fe40003f06270 */
[----:B------:R-:W-:-:S11]  /*0640*/  LOP3.LUT R0, R0, 0x80000000, RZ, 0xc0, !PT ;  /* 0x8000000000007812 */ /* 0x000fd600078ec0ff */
[----:B------:R-:W-:Y:S05]  /*0650*/  @!P0 BRA `(.L_x_20) ;  /* 0x0000000000688947 */ /* 0x000fea0003800000 */
[CCC-:B------:R-:W-:Y:S01]  /*0660*/  FFMA.RZ R3, R10.reuse, R8.reuse, R13.reuse ;  /* 0x000000080a037223 */ /* 0x1c0fe2000000c00d */
[CCC-:B------:R-:W-:Y:S01]  /*0670*/  FFMA.RM R6, R10.reuse, R8.reuse, R13.reuse ;  /* 0x000000080a067223 */ /* 0x1c0fe2000000400d */
[C---:B------:R-:W-:Y:S02]  /*0680*/  ISETP.NE.AND P2, PT, R7.reuse, RZ, PT ;  /* 0x000000ff0700720c */ /* 0x040fe40003f45270 */
[----:B------:R-:W-:Y:S02]  /*0690*/  ISETP.NE.AND P1, PT, R7, RZ, PT ;  /* 0x000000ff0700720c */ /* 0x000fe40003f25270 */
[----:B------:R-:W-:Y:S01]  /*06a0*/  LOP3.LUT R5, R3, 0x7fffff, RZ, 0xc0, !PT ;  /* 0x007fffff03057812 */ /* 0x000fe200078ec0ff */
[----:B------:R-:W-:Y:S01]  /*06b0*/  FFMA.RP R3, R10, R8, R13 ;  /* 0x000000080a037223 */ /* 0x000fe2000000800d */
[----:B------:R-:W-:Y:S02]  /*06c0*/  VIADD R8, R7, 0x20 ;  /* 0x0000002007087836 */ /* 0x000fe40000000000 */
[----:B------:R-:W-:Y:S01]  /*06d0*/  LOP3.LUT R5, R5, 0x800000, RZ, 0xfc, !PT ;  /* 0x0080000005057812 */ /* 0x000fe200078efcff */
[----:B------:R-:W-:Y:S01]  /*06e0*/  IMAD.MOV R7, RZ, RZ, -R7 ;  /* 0x000000ffff077224 */ /* 0x000fe200078e0a07 */
[----:B------:R-:W-:-:S02]  /*06f0*/  FSETP.NEU.FTZ.AND P0, PT, R3, R6, PT ;  /* 0x000000060300720b */ /* 0x000fc40003f1d000 */
[----:B------:R-:W-:Y:S02]  /*0700*/  SHF.L.U32 R8, R5, R8, RZ ;  /* 0x0000000805087219 */ /* 0x000fe400000006ff */
[----:B------:R-:W-:Y:S02]  /*0710*/  SEL R6, R7, RZ, P2 ;  /* 0x000000ff07067207 */ /* 0x000fe40001000000 */
[----:B------:R-:W-:Y:S02]  /*0720*/  ISETP.NE.AND P1, PT, R8, RZ, P1 ;  /* 0x000000ff0800720c */ /* 0x000fe40000f25270 */
[----:B------:R-:W-:Y:S02]  /*0730*/  SHF.R.U32.HI R6, RZ, R6, R5 ;  /* 0x00000006ff067219 */ /* 0x000fe40000011605 */
[----:B------:R-:W-:Y:S02]  /*0740*/  PLOP3.LUT P0, PT, P0, P1, PT, 0xf8, 0x8f ;  /* 0x00000000008f781c */ /* 0x000fe40000703f70 */
[----:B------:R-:W-:-:S02]  /*0750*/  SHF.R.U32.HI R8, RZ, 0x1, R6 ;  /* 0x00000001ff087819 */ /* 0x000fc40000011606 */
[----:B------:R-:W-:-:S04]  /*0760*/  SEL R3, RZ, 0x1, !P0 ;  /* 0x00000001ff037807 */ /* 0x000fc80004000000 */
[----:B------:R-:W-:-:S04]  /*0770*/  LOP3.LUT R3, R3, 0x1, R8, 0xf8, !PT ;  /* 0x0000000103037812 */ /* 0x000fc800078ef808 */
[----:B------:R-:W-:-:S05]  /*0780*/  LOP3.LUT R3, R3, R6, RZ, 0xc0, !PT ;  /* 0x0000000603037212 */ /* 0x000fca00078ec0ff */
[----:B------:R-:W-:-:S05]  /*0790*/  IMAD.IADD R3, R8, 0x1, R3 ;  /* 0x0000000108037824 */ /* 0x000fca00078e0203 */
[----:B------:R-:W-:Y:S01]  /*07a0*/  LOP3.LUT R0, R3, R0, RZ, 0xfc, !PT ;  /* 0x0000000003007212 */ /* 0x000fe200078efcff */
[----:B------:R-:W-:Y:S06]  /*07b0*/  BRA `(.L_x_20) ;  /* 0x0000000000107947 */ /* 0x000fec0003800000 */
.L_x_19:
[----:B------:R-:W-:-:S04]  /*07c0*/  LOP3.LUT R0, R0, 0x80000000, RZ, 0xc0, !PT ;  /* 0x8000000000007812 */ /* 0x000fc800078ec0ff */
[----:B------:R-:W-:Y:S01]  /*07d0*/  LOP3.LUT R0, R0, 0x7f800000, RZ, 0xfc, !PT ;  /* 0x7f80000000007812 */ /* 0x000fe200078efcff */
[----:B------:R-:W-:Y:S06]  /*07e0*/  BRA `(.L_x_20) ;  /* 0x0000000000047947 */ /* 0x000fec0003800000 */
.L_x_18:
[----:B------:R-:W-:-:S07]  /*07f0*/  IMAD R0, R6, 0x800000, R0 ;  /* 0x0080000006007824 */ /* 0x000fce00078e0200 */
.L_x_20:
[----:B------:R-:W-:Y:S05]  /*0800*/  BSYNC.RECONVERGENT B2 ;  /* 0x0000000000027941 */ /* 0x000fea0003800200 */
.L_x_17:
[----:B------:R-:W-:Y:S05]  /*0810*/  BRA `(.L_x_21) ;  /* 0x0000000000207947 */ /* 0x000fea0003800000 */
.L_x_16:
[----:B------:R-:W-:-:S04]  /*0820*/  LOP3.LUT R0, R9, 0x80000000, R3, 0x48, !PT ;  /* 0x8000000009007812 */ /* 0x000fc800078e4803 */
[----:B------:R-:W-:Y:S01]  /*0830*/  LOP3.LUT R0, R0, 0x7f800000, RZ, 0xfc, !PT ;  /* 0x7f80000000007812 */ /* 0x000fe200078efcff */
[----:B------:R-:W-:Y:S06]  /*0840*/  BRA `(.L_x_21) ;  /* 0x0000000000147947 */ /* 0x000fec0003800000 */
.L_x_15:
[----:B------:R-:W-:Y:S01]  /*0850*/  LOP3.LUT R0, R9, 0x80000000, R3, 0x48, !PT ;  /* 0x8000000009007812 */ /* 0x000fe200078e4803 */
[----:B------:R-:W-:Y:S06]  /*0860*/  BRA `(.L_x_21) ;  /* 0x00000000000c7947 */ /* 0x000fec0003800000 */
.L_x_14:
[----:B------:R-:W0:Y:S01]  /*0870*/  MUFU.RSQ R0, -QNAN ;  /* 0xffc0000000007908 */ /* 0x000e220000001400 */
[----:B------:R-:W-:Y:S05]  /*0880*/  BRA `(.L_x_21) ;  /* 0x0000000000047947 */ /* 0x000fea0003800000 */
.L_x_13:
[----:B------:R-:W-:-:S07]  /*0890*/  FADD.FTZ R0, R3, R0 ;  /* 0x0000000003007221 */ /* 0x000fce0000010000 */
.L_x_21:
[----:B------:R-:W-:Y:S05]  /*08a0*/  BSYNC.RECONVERGENT B1 ;  /* 0x0000000000017941 */ /* 0x000fea0003800200 */
.L_x_11:
[----:B------:R-:W-:-:S04]  /*08b0*/  IMAD.MOV.U32 R5, RZ, RZ, 0x0 ;  /* 0x00000000ff057424 */ /* 0x000fc800078e00ff */
[----:B0-----:R-:W-:Y:S05]  /*08c0*/  RET.REL.NODEC R4 `(error_estimate_f32) ;  /* 0xfffffff404cc7950 */ /* 0x001fea0003c3ffff */
.L_x_22:
        /* <DEDUP_REMOVED lines=11> */
.L_x_31:


//--------------------- .text.error_estimate      --------------------------
	.section	.text.error_estimate,"ax",@progbits
	.align	128
        .global         error_estimate
        .type           error_estimate,@function
        .size           error_estimate,(.L_x_32 - error_estimate)
        .other          error_estimate,@"STO_CUDA_ENTRY STV_DEFAULT"
error_estimate:
.text.error_estimate:
        /* <DEDUP_REMOVED lines=9> */
[----:B------:R-:W1:Y:S01]  /*0090*/  LDCU.64 UR8, c[0x0][0x358] ;  /* 0x00006b00ff0877ac */ /* 0x000e620008000a00 */
[----:B------:R-:W2:Y:S06]  /*00a0*/  LDCU.64 UR4, c[0x0][0x398] ;  /* 0x00007300ff0477ac */ /* 0x000eac0008000a00 */
[----:B------:R-:W3:Y:S08]  /*00b0*/  LDC.64 R4, c[0x0][0x388] ;  /* 0x0000e200ff047b82 */ /* 0x000ef00000000a00 */
[----:B------:R-:W2:Y:S01]  /*00c0*/  LDC.64 R8, c[0x0][0x3a0] ;  /* 0x0000e800ff087b82 */ /* 0x000ea20000000a00 */
[----:B0-----:R-:W-:-:S06]  /*00d0*/  IMAD.WIDE R2, R0, 0x8, R2 ;  /* 0x0000000800027825 */ /* 0x001fcc00078e0202 */
[----:B-1----:R-:W4:Y:S01]  /*00e0*/  LDG.E.64.CONSTANT R2, desc[UR8][R2.64] ;  /* 0x0000000802027981 */ /* 0x002f22000c1e9b00 */
[----:B---3--:R-:W-:-:S06]  /*00f0*/  IMAD.WIDE R4, R0, 0x8, R4 ;  /* 0x0000000800047825 */ /* 0x008fcc00078e0204 */
[----:B------:R-:W3:Y:S01]  /*0100*/  LDG.E.64.CONSTANT R4, desc[UR8][R4.64] ;  /* 0x0000000804047981 */ /* 0x000ee2000c1e9b00 */
[----:B------:R-:W-:Y:S01]  /*0110*/  BSSY.RECONVERGENT B0, `(.L_x_23) ;  /* 0x0000027000007945 */ /* 0x000fe20003800200 */
[----:B----4-:R-:W-:Y:S01]  /*0120*/  IMAD.MOV.U32 R6, RZ, RZ, R3 ;  /* 0x000000ffff067224 */ /* 0x010fe200078e0003 */
[----:B---3--:R-:W-:Y:S01]  /*0130*/  DSETP.MAX.AND P0, P1, |R2|, |R4|, PT ;  /* 0x400000040200722a */ /* 0x008fe2000390f200 */
[----:B------:R-:W-:Y:S02]  /*0140*/  IMAD.MOV.U32 R11, RZ, RZ, R5 ;  /* 0x000000ffff0b7224 */ /* 0x000fe400078e0005 */
[----:B------:R-:W-:-:S03]  /*0150*/  IMAD.MOV.U32 R7, RZ, RZ, R4 ;  /* 0x000000ffff077224 */ /* 0x000fc600078e0004 */
[----:B------:R-:W-:Y:S01]  /*0160*/  FSEL R13, |R6|, |R11|, P0 ;  /* 0x4000000b060d7208 */ /* 0x000fe20000000200 */
[----:B------:R-:W-:-:S07]  /*0170*/  IMAD.MOV.U32 R6, RZ, RZ, R2 ;  /* 0x000000ffff067224 */ /* 0x000fce00078e0002 */
[----:B------:R-:W-:Y:S02]  /*0180*/  @P1 LOP3.LUT R13, R11, 0x80000, RZ, 0xfc, !PT ;  /* 0x000800000b0d1812 */ /* 0x000fe400078efcff */
[----:B------:R-:W-:-:S03]  /*0190*/  SEL R6, R6, R7, P0 ;  /* 0x0000000706067207 */ /* 0x000fc60000000000 */
[----:B------:R-:W-:-:S06]  /*01a0*/  IMAD.MOV.U32 R7, RZ, RZ, R13 ;  /* 0x000000ffff077224 */ /* 0x000fcc00078e000d */
[----:B--2---:R-:W-:Y:S01]  /*01b0*/  DFMA R6, R6, UR4, R8 ;  /* 0x0000000406067c2b */ /* 0x004fe20008000008 */
[----:B------:R-:W-:Y:S01]  /*01c0*/  UMOV UR4, 0x97d889bc ;  /* 0x97d889bc00047882 */ /* 0x000fe20000000000 */
[----:B------:R-:W-:-:S06]  /*01d0*/  UMOV UR5, 0x3c9cd2b2 ;  /* 0x3c9cd2b200057882 */ /* 0x000fcc0000000000 */
[----:B------:R-:W-:Y:S01]  /*01e0*/  DSETP.MAX.AND P0, P1, R6, UR4, PT ;  /* 0x0000000406007e2a */ /* 0x000fe2000b90f000 */
[----:B------:R-:W-:Y:S01]  /*01f0*/  UMOV UR6, UR5 ;  /* 0x0000000500067c82 */ /* 0x000fe20008000000 */
[----:B------:R-:W-:Y:S02]  /*0200*/  IMAD.MOV.U32 R8, RZ, RZ, R7 ;  /* 0x000000ffff087224 */ /* 0x000fe400078e0007 */
[----:B------:R-:W-:-:S03]  /*0210*/  IMAD.U32 R10, RZ, RZ, UR6 ;  /* 0x00000006ff0a7e24 */ /* 0x000fc6000f8e00ff */
[----:B------:R-:W-:-:S07]  /*0220*/  FSEL R9, R8, UR6, P0 ;  /* 0x0000000608097c08 */ /* 0x000fce0008000000 */
[----:B------:R-:W-:-:S05]  /*0230*/  @P1 LOP3.LUT R9, R10, 0x80000, RZ, 0xfc, !PT ;  /* 0x000800000a091812 */ /* 0x000fca00078efcff */
[----:B------:R-:W-:-:S04]  /*0240*/  IMAD.MOV.U32 R7, RZ, RZ, R9 ;  /* 0x000000ffff077224 */ /* 0x000fc800078e0009 */
[----:B------:R-:W0:Y:S01]  /*0250*/  MUFU.RCP64H R9, R7 ;  /* 0x0000000700097308 */ /* 0x000e220000001800 */
[----:B------:R-:W-:Y:S01]  /*0260*/  SEL R6, R6, UR4, P0 ;  /* 0x0000000406067c07 */ /* 0x000fe20008000000 */
[----:B------:R-:W-:-:S06]  /*0270*/  IMAD.MOV.U32 R8, RZ, RZ, 0x1 ;  /* 0x00000001ff087424 */ /* 0x000fcc00078e00ff */
[----:B0-----:R-:W-:-:S08]  /*0280*/  DFMA R10, -R6, R8, 1 ;  /* 0x3ff00000060a742b */ /* 0x001fd00000000108 */
[----:B------:R-:W-:-:S08]  /*0290*/  DFMA R10, R10, R10, R10 ;  /* 0x0000000a0a0a722b */ /* 0x000fd0000000000a */
[----:B------:R-:W-:-:S08]  /*02a0*/  DFMA R10, R8, R10, R8 ;  /* 0x0000000a080a722b */ /* 0x000fd00000000008 */
[----:B------:R-:W-:Y:S02]  /*02b0*/  DFMA R8, -R6, R10, 1 ;  /* 0x3ff000000608742b */ /* 0x000fe4000000010a */
[----:B------:R-:W-:-:S06]  /*02c0*/  DADD R4, R2, -R4 ;  /* 0x0000000002047229 */ /* 0x000fcc0000000804 */
[----:B------:R-:W-:-:S08]  /*02d0*/  DFMA R8, R10, R8, R10 ;  /* 0x000000080a08722b */ /* 0x000fd0000000000a */
[----:B------:R-:W-:-:S08]  /*02e0*/  DMUL R2, |R4|, R8 ;  /* 0x0000000804027228 */ /* 0x000fd00000000200 */
[--C-:B------:R-:W-:Y:S02]  /*02f0*/  DFMA R10, -R6, R2, |R4|.reuse ;  /* 0x00000002060a722b */ /* 0x100fe40000000504 */
[----:B------:R-:W-:-:S06]  /*0300*/  DADD R4, -RZ, |R4| ;  /* 0x00000000ff047229 */ /* 0x000fcc0000000504 */
[----:B------:R-:W-:-:S04]  /*0310*/  DFMA R2, R8, R10, R2 ;  /* 0x0000000a0802722b */ /* 0x000fc80000000002 */
[----:B------:R-:W-:-:S06]  /*0320*/  FSETP.GEU.AND P1, PT, |R5|, 6.5827683646048100446e-37, PT ;  /* 0x036000000500780b */ /* 0x000fcc0003f2e200 */
[----:B------:R-:W-:-:S05]  /*0330*/  FFMA R8, RZ, R7, R3 ;  /* 0x00000007ff087223 */ /* 0x000fca0000000003 */
[----:B------:R-:W-:-:S13]  /*0340*/  FSETP.GT.AND P0, PT, |R8|, 1.469367938527859385e-39, PT ;  /* 0x001000000800780b */ /* 0x000fda0003f04200 */
[----:B------:R-:W-:Y:S05]  /*0350*/  @P0 BRA P1, `(.L_x_24) ;  /* 0x0000000000080947 */ /* 0x000fea0000800000 */
[----:B------:R-:W-:-:S07]  /*0360*/  MOV R10, 0x380 ;  /* 0x00000380000a7802 */ /* 0x000fce0000000f00 */
[----:B------:R-:W-:Y:S05]  /*0370*/  CALL.REL.NOINC `($__internal_1_$__cuda_sm20_div_rn_f64_full) ;  /* 0x0000000000147944 */ /* 0x000fea0003c00000 */
.L_x_24:
[----:B------:R-:W-:Y:S05]  /*0380*/  BSYNC.RECONVERGENT B0 ;  /* 0x0000000000007941 */ /* 0x000fea0003800200 */
.L_x_23:
[----:B------:R-:W0:Y:S02]  /*0390*/  LDC.64 R4, c[0x0][0x390] ;  /* 0x0000e400ff047b82 */ /* 0x000e240000000a00 */
[----:B0-----:R-:W-:-:S05]  /*03a0*/  IMAD.WIDE R4, R0, 0x8, R4 ;  /* 0x0000000800047825 */ /* 0x001fca00078e0204 */
[----:B------:R-:W-:Y:S01]  /*03b0*/  STG.E.64 desc[UR8][R4.64], R2 ;  /* 0x0000000204007986 */ /* 0x000fe2000c101b08 */
[----:B------:R-:W-:Y:S05]  /*03c0*/  EXIT ;  /* 0x000000000000794d */ /* 0x000fea0003800000 */
        .weak           $__internal_1_$__cuda_sm20_div_rn_f64_full
        .type           $__internal_1_$__cuda_sm20_div_rn_f64_full,@function
        .size           $__internal_1_$__cuda_sm20_div_rn_f64_full,(.L_x_32 - $__internal_1_$__cuda_sm20_div_rn_f64_full)
$__internal_1_$__cuda_sm20_div_rn_f64_full:
[C---:B------:R-:W-:Y:S01]  /*03d0*/  FSETP.GEU.AND P0, PT, |R7|.reuse, 1.469367938527859385e-39, PT ;  /* 0x001000000700780b */ /* 0x040fe20003f0e200 */
[----:B------:R-:W-:Y:S01]  /*03e0*/  IMAD.MOV.U32 R16, RZ, RZ, 0x1 ;  /* 0x00000001ff107424 */ /* 0x000fe200078e00ff */
[----:B------:R-:W-:Y:S01]  /*03f0*/  LOP3.LUT R2, R7, 0x800fffff, RZ, 0xc0, !PT ;  /* 0x800fffff07027812 */ /* 0x000fe200078ec0ff */
[----:B------:R-:W-:Y:S01]  /*0400*/  BSSY.RECONVERGENT B1, `(.L_x_25) ;  /* 0x0000055000017945 */ /* 0x000fe20003800200 */
[C---:B------:R-:W-:Y:S02]  /*0410*/  FSETP.GEU.AND P2, PT, |R5|.reuse, 1.469367938527859385e-39, PT ;  /* 0x001000000500780b */ /* 0x040fe40003f4e200 */
[----:B------:R-:W-:Y:S01]  /*0420*/  LOP3.LUT R3, R2, 0x3ff00000, RZ, 0xfc, !PT ;  /* 0x3ff0000002037812 */ /* 0x000fe200078efcff */
[----:B------:R-:W-:Y:S01]  /*0430*/  IMAD.MOV.U32 R2, RZ, RZ, R6 ;  /* 0x000000ffff027224 */ /* 0x000fe200078e0006 */
[----:B------:R-:W-:Y:S02]  /*0440*/  LOP3.LUT R11, R5, 0x7ff00000, RZ, 0xc0, !PT ;  /* 0x7ff00000050b7812 */ /* 0x000fe400078ec0ff */
[----:B------:R-:W-:-:S03]  /*0450*/  LOP3.LUT R14, R7, 0x7ff00000, RZ, 0xc0, !PT ;  /* 0x7ff00000070e7812 */ /* 0x000fc600078ec0ff */
[----:B------:R-:W-:Y:S01]  /*0460*/  @!P0 DMUL R2, R6, 8.98846567431157953865e+307 ;  /* 0x7fe0000006028828 */ /* 0x000fe20000000000 */
[----:B------:R-:W-:-:S03]  /*0470*/  ISETP.GE.U32.AND P1, PT, R11, R14, PT ;  /* 0x0000000e0b00720c */ /* 0x000fc60003f26070 */
[----:B------:R-:W-:Y:S01]  /*0480*/  @!P2 LOP3.LUT R12, R7, 0x7ff00000, RZ, 0xc0, !PT ;  /* 0x7ff00000070ca812 */ /* 0x000fe200078ec0ff */
[----:B------:R-:W-:Y:S01]  /*0490*/  @!P2 IMAD.MOV.U32 R18, RZ, RZ, RZ ;  /* 0x000000ffff12a224 */ /* 0x000fe200078e00ff */
[----:B------:R-:W0:Y:S02]  /*04a0*/  MUFU.RCP64H R17, R3 ;  /* 0x0000000300117308 */ /* 0x000e240000001800 */
[----:B------:R-:W-:Y:S01]  /*04b0*/  @!P2 ISETP.GE.U32.AND P3, PT, R11, R12, PT ;  /* 0x0000000c0b00a20c */ /* 0x000fe20003f66070 */
[----:B------:R-:W-:-:S05]  /*04c0*/  IMAD.MOV.U32 R12, RZ, RZ, 0x1ca00000 ;  /* 0x1ca00000ff0c7424 */ /* 0x000fca00078e00ff */
[----:B------:R-:W-:-:S04]  /*04d0*/  @!P2 SEL R13, R12, 0x63400000, !P3 ;  /* 0x634000000c0da807 */ /* 0x000fc80005800000 */
[----:B------:R-:W-:-:S04]  /*04e0*/  @!P2 LOP3.LUT R13, R13, 0x80000000, R5, 0xf8, !PT ;  /* 0x800000000d0da812 */ /* 0x000fc800078ef805 */
[----:B------:R-:W-:Y:S01]  /*04f0*/  @!P2 LOP3.LUT R19, R13, 0x100000, RZ, 0xfc, !PT ;  /* 0x001000000d13a812 */ /* 0x000fe200078efcff */
[----:B0-----:R-:W-:-:S08]  /*0500*/  DFMA R8, R16, -R2, 1 ;  /* 0x3ff000001008742b */ /* 0x001fd00000000802 */
[----:B------:R-:W-:-:S08]  /*0510*/  DFMA R8, R8, R8, R8 ;  /* 0x000000080808722b */ /* 0x000fd00000000008 */
[----:B------:R-:W-:Y:S01]  /*0520*/  DFMA R16, R16, R8, R16 ;  /* 0x000000081010722b */ /* 0x000fe20000000010 */
[----:B------:R-:W-:Y:S01]  /*0530*/  SEL R9, R12, 0x63400000, !P1 ;  /* 0x634000000c097807 */ /* 0x000fe20004800000 */
[----:B------:R-:W-:-:S03]  /*0540*/  IMAD.MOV.U32 R8, RZ, RZ, R4 ;  /* 0x000000ffff087224 */ /* 0x000fc600078e0004 */
[----:B------:R-:W-:-:S03]  /*0550*/  LOP3.LUT R9, R9, 0x800fffff, R5, 0xf8, !PT ;  /* 0x800fffff09097812 */ /* 0x000fc600078ef805 */
[----:B------:R-:W-:-:S03]  /*0560*/  DFMA R20, R16, -R2, 1 ;  /* 0x3ff000001014742b */ /* 0x000fc60000000802 */
[----:B------:R-:W-:-:S05]  /*0570*/  @!P2 DFMA R8, R8, 2, -R18 ;  /* 0x400000000808a82b */ /* 0x000fca0000000812 */
[----:B------:R-:W-:Y:S01]  /*0580*/  DFMA R16, R16, R20, R16 ;  /* 0x000000141010722b */ /* 0x000fe20000000010 */
[----:B------:R-:W-:Y:S02]  /*0590*/  IMAD.MOV.U32 R21, RZ, RZ, R11 ;  /* 0x000000ffff157224 */ /* 0x000fe400078e000b */
[----:B------:R-:W-:Y:S01]  /*05a0*/  IMAD.MOV.U32 R20, RZ, RZ, R14 ;  /* 0x000000ffff147224 */ /* 0x000fe200078e000e */
[----:B------:R-:W-:Y:S02]  /*05b0*/  @!P0 LOP3.LUT R20, R3, 0x7ff00000, RZ, 0xc0, !PT ;  /* 0x7ff0000003148812 */ /* 0x000fe400078ec0ff */
[----:B------:R-:W-:Y:S02]  /*05c0*/  @!P2 LOP3.LUT R21, R9, 0x7ff00000, RZ, 0xc0, !PT ;  /* 0x7ff000000915a812 */ /* 0x000fe400078ec0ff */
[----:B------:R-:W-:Y:S01]  /*05d0*/  DMUL R18, R16, R8 ;  /* 0x0000000810127228 */ /* 0x000fe20000000000 */
[----:B------:R-:W-:Y:S02]  /*05e0*/  VIADD R22, R20, 0xffffffff ;  /* 0xffffffff14167836 */ /* 0x000fe40000000000 */
[----:B------:R-:W-:-:S05]  /*05f0*/  VIADD R13, R21, 0xffffffff ;  /* 0xffffffff150d7836 */ /* 0x000fca0000000000 */
[----:B------:R-:W-:Y:S01]  /*0600*/  DFMA R14, R18, -R2, R8 ;  /* 0x80000002120e722b */ /* 0x000fe20000000008 */
[----:B------:R-:W-:-:S04]  /*0610*/  ISETP.GT.U32.AND P0, PT, R13, 0x7feffffe, PT ;  /* 0x7feffffe0d00780c */ /* 0x000fc80003f04070 */
[----:B------:R-:W-:-:S03]  /*0620*/  ISETP.GT.U32.OR P0, PT, R22, 0x7feffffe, P0 ;  /* 0x7feffffe1600780c */ /* 0x000fc60000704470 */
[----:B------:R-:W-:-:S10]  /*0630*/  DFMA R14, R16, R14, R18 ;  /* 0x0000000e100e722b */ /* 0x000fd40000000012 */
[----:B------:R-:W-:Y:S05]  /*0640*/  @P0 BRA `(.L_x_26) ;  /* 0x00000000006c0947 */ /* 0x000fea0003800000 */
[----:B------:R-:W-:-:S04]  /*0650*/  LOP3.LUT R16, R7, 0x7ff00000, RZ, 0xc0, !PT ;  /* 0x7ff0000007107812 */ /* 0x000fc800078ec0ff */
[CC--:B------:R-:W-:Y:S02]  /*0660*/  VIADDMNMX R4, R11.reuse, -R16.reuse, 0xb9600000, !PT ;  /* 0xb96000000b047446 */ /* 0x0c0fe40007800910 */
[----:B------:R-:W-:Y:S02]  /*0670*/  ISETP.GE.U32.AND P0, PT, R11, R16, PT ;  /* 0x000000100b00720c */ /* 0x000fe40003f06070 */
[----:B------:R-:W-:Y:S02]  /*0680*/  VIMNMX R4, PT, PT, R4, 0x46a00000, PT ;  /* 0x46a0000004047848 */ /* 0x000fe40003fe0100 */
[----:B------:R-:W-:-:S05]  /*0690*/  SEL R11, R12, 0x63400000, !P0 ;  /* 0x634000000c0b7807 */ /* 0x000fca0004000000 */
[----:B------:R-:W-:Y:S02]  /*06a0*/  IMAD.IADD R11, R4, 0x1, -R11 ;  /* 0x00000001040b7824 */ /* 0x000fe400078e0a0b */
[----:B------:R-:W-:Y:S02]  /*06b0*/  IMAD.MOV.U32 R4, RZ, RZ, RZ ;  /* 0x000000ffff047224 */ /* 0x000fe400078e00ff */
[----:B------:R-:W-:-:S06]  /*06c0*/  VIADD R5, R11, 0x7fe00000 ;  /* 0x7fe000000b057836 */ /* 0x000fcc0000000000 */
[----:B------:R-:W-:-:S10]  /*06d0*/  DMUL R12, R14, R4 ;  /* 0x000000040e0c7228 */ /* 0x000fd40000000000 */
[----:B------:R-:W-:-:S13]  /*06e0*/  FSETP.GTU.AND P0, PT, |R13|, 1.469367938527859385e-39, PT ;  /* 0x001000000d00780b */ /* 0x000fda0003f0c200 */
[----:B------:R-:W-:Y:S05]  /*06f0*/  @P0 BRA `(.L_x_27) ;  /* 0x0000000000940947 */ /* 0x000fea0003800000 */
[----:B------:R-:W-:Y:S01]  /*0700*/  DFMA R2, R14, -R2, R8 ;  /* 0x800000020e02722b */ /* 0x000fe20000000008 */
[----:B------:R-:W-:-:S09]  /*0710*/  IMAD.MOV.U32 R4, RZ, RZ, RZ ;  /* 0x000000ffff047224 */ /* 0x000fd200078e00ff */
[C---:B------:R-:W-:Y:S02]  /*0720*/  FSETP.NEU.AND P0, PT, R3.reuse, RZ, PT ;  /* 0x000000ff0300720b */ /* 0x040fe40003f0d000 */
[----:B------:R-:W-:-:S04]  /*0730*/  LOP3.LUT R7, R3, 0x80000000, R7, 0x48, !PT ;  /* 0x8000000003077812 */ /* 0x000fc800078e4807 */
[----:B------:R-:W-:-:S07]  /*0740*/  LOP3.LUT R5, R7, R5, RZ, 0xfc, !PT ;  /* 0x0000000507057212 */ /* 0x000fce00078efcff */
[----:B------:R-:W-:Y:S05]  /*0750*/  @!P0 BRA `(.L_x_27) ;  /* 0x00000000007c8947 */ /* 0x000fea0003800000 */
[----:B------:R-:W-:Y:S01]  /*0760*/  IMAD.MOV R3, RZ, RZ, -R11 ;  /* 0x000000ffff037224 */ /* 0x000fe200078e0a0b */
[----:B------:R-:W-:Y:S01]  /*0770*/  DMUL.RP R4, R14, R4 ;  /* 0x000000040e047228 */ /* 0x000fe20000008000 */
[----:B------:R-:W-:Y:S01]  /*0780*/  IMAD.MOV.U32 R2, RZ, RZ, RZ ;  /* 0x000000ffff027224 */ /* 0x000fe200078e00ff */
[----:B------:R-:W-:-:S05]  /*0790*/  IADD3 R11, PT, PT, -R11, -0x43300000, RZ ;  /* 0xbcd000000b0b7810 */ /* 0x000fca0007ffe1ff */
[----:B------:R-:W-:-:S03]  /*07a0*/  DFMA R2, R12, -R2, R14 ;  /* 0x800000020c02722b */ /* 0x000fc6000000000e */
[----:B------:R-:W-:-:S07]  /*07b0*/  LOP3.LUT R7, R5, R7, RZ, 0x3c, !PT ;  /* 0x0000000705077212 */ /* 0x000fce00078e3cff */
[----:B------:R-:W-:-:S04]  /*07c0*/  FSETP.NEU.AND P0, PT, |R3|, R11, PT ;  /* 0x0000000b0300720b */ /* 0x000fc80003f0d200 */
[----:B------:R-:W-:Y:S02]  /*07d0*/  FSEL R12, R4, R12, !P0 ;  /* 0x0000000c040c7208 */ /* 0x000fe40004000000 */
[----:B------:R-:W-:Y:S01]  /*07e0*/  FSEL R13, R7, R13, !P0 ;  /* 0x0000000d070d7208 */ /* 0x000fe20004000000 */
[----:B------:R-:W-:Y:S06]  /*07f0*/  BRA `(.L_x_27) ;  /* 0x0000000000547947 */ /* 0x000fec0003800000 */
.L_x_26:
[----:B------:R-:W-:-:S14]  /*0800*/  DSETP.NAN.AND P0, PT, R4, R4, PT ;  /* 0x000000040400722a */ /* 0x000fdc0003f08000 */
[----:B------:R-:W-:Y:S05]  /*0810*/  @P0 BRA `(.L_x_28) ;  /* 0x0000000000440947 */ /* 0x000fea0003800000 */
[----:B------:R-:W-:-:S14]  /*0820*/  DSETP.NAN.AND P0, PT, R6, R6, PT ;  /* 0x000000060600722a */ /* 0x000fdc0003f08000 */
[----:B------:R-:W-:Y:S05]  /*0830*/  @P0 BRA `(.L_x_29) ;  /* 0x0000000000300947 */ /* 0x000fea0003800000 */
[----:B------:R-:W-:Y:S01]  /*0840*/  ISETP.NE.AND P0, PT, R21, R20, PT ;  /* 0x000000141500720c */ /* 0x000fe20003f05270 */
[----:B------:R-:W-:Y:S02]  /*0850*/  IMAD.MOV.U32 R12, RZ, RZ, 0x0 ;  /* 0x00000000ff0c7424 */ /* 0x000fe400078e00ff */
[----:B------:R-:W-:-:S10]  /*0860*/  IMAD.MOV.U32 R13, RZ, RZ, -0x80000 ;  /* 0xfff80000ff0d7424 */ /* 0x000fd400078e00ff */
[----:B------:R-:W-:Y:S05]  /*0870*/  @!P0 BRA `(.L_x_27) ;  /* 0x0000000000348947 */ /* 0x000fea0003800000 */
[----:B------:R-:W-:Y:S02]  /*0880*/  ISETP.NE.AND P0, PT, R21, 0x7ff00000, PT ;  /* 0x7ff000001500780c */ /* 0x000fe40003f05270 */
[----:B------:R-:W-:Y:S02]  /*0890*/  LOP3.LUT R13, R5, 0x80000000, R7, 0x48, !PT ;  /* 0x80000000050d7812 */ /* 0x000fe400078e4807 */
[----:B------:R-:W-:-:S13]  /*08a0*/  ISETP.EQ.OR P0, PT, R20, RZ, !P0 ;  /* 0x000000ff1400720c */ /* 0x000fda0004702670 */
[----:B------:R-:W-:Y:S01]  /*08b0*/  @P0 LOP3.LUT R2, R13, 0x7ff00000, RZ, 0xfc, !PT ;  /* 0x7ff000000d020812 */ /* 0x000fe200078efcff */
[----:B------:R-:W-:Y:S02]  /*08c0*/  @!P0 IMAD.MOV.U32 R12, RZ, RZ, RZ ;  /* 0x000000ffff0c8224 */ /* 0x000fe400078e00ff */
[----:B------:R-:W-:Y:S02]  /*08d0*/  @P0 IMAD.MOV.U32 R12, RZ, RZ, RZ ;  /* 0x000000ffff0c0224 */ /* 0x000fe400078e00ff */
[----:B------:R-:W-:Y:S01]  /*08e0*/  @P0 IMAD.MOV.U32 R13, RZ, RZ, R2 ;  /* 0x000000ffff0d0224 */ /* 0x000fe200078e0002 */
[----:B------:R-:W-:Y:S06]  /*08f0*/  BRA `(.L_x_27) ;  /* 0x0000000000147947 */ /* 0x000fec0003800000 */
.L_x_29:
[----:B------:R-:W-:Y:S01]  /*0900*/  LOP3.LUT R13, R7, 0x80000, RZ, 0xfc, !PT ;  /* 0x00080000070d7812 */ /* 0x000fe200078efcff */
[----:B------:R-:W-:Y:S01]  /*0910*/  IMAD.MOV.U32 R12, RZ, RZ, R6 ;  /* 0x000000ffff0c7224 */ /* 0x000fe200078e0006 */
[----:B------:R-:W-:Y:S06]  /*0920*/  BRA `(.L_x_27) ;  /* 0x0000000000087947 */ /* 0x000fec0003800000 */
.L_x_28:
[----:B------:R-:W-:Y:S01]  /*0930*/  LOP3.LUT R13, R5, 0x80000, RZ, 0xfc, !PT ;  /* 0x00080000050d7812 */ /* 0x000fe200078efcff */
[----:B------:R-:W-:-:S07]  /*0940*/  IMAD.MOV.U32 R12, RZ, RZ, R4 ;  /* 0x000000ffff0c7224 */ /* 0x000fce00078e0004 */
.L_x_27:
[----:B------:R-:W-:Y:S05]  /*0950*/  BSYNC.RECONVERGENT B1 ;  /* 0x0000000000017941 */ /* 0x000fea0003800200 */
.L_x_25:
[----:B------:R-:W-:Y:S02]  /*0960*/  IMAD.MOV.U32 R11, RZ, RZ, 0x0 ;  /* 0x00000000ff0b7424 */ /* 0x000fe400078e00ff */
[----:B------:R-:W-:Y:S02]  /*0970*/  IMAD.MOV.U32 R2, RZ, RZ, R12 ;  /* 0x000000ffff027224 */ /* 0x000fe400078e000c */
[----:B------:R-:W-:Y:S01]  /*0980*/  IMAD.MOV.U32 R3, RZ, RZ, R13 ;  /* 0x000000ffff037224 */ /* 0x000fe200078e000d */
[----:B------:R-:W-:Y:S06]  /*0990*/  RET.REL.NODEC R10 `(error_estimate) ;  /* 0xfffffff40a987950 */ /* 0x000fec0003c3ffff */
.L_x_30:
        /* <DEDUP_REMOVED lines=14> */
.L_x_32:


//--------------------- .nv.shared.weighted_error_norm --------------------------
	.section	.nv.shared.weighted_error_norm,"aw",@nobits
	.sectionflags	@""
	.align	16
	.zero		1024


//--------------------- .nv.shared.reserved.0     --------------------------
	.section	.nv.shared.reserved.0,"aw",@nobits
	.weak		__nv_reservedSMEM_offset_0_alias
	.size		__nv_reservedSMEM_offset_0_alias, 0, 64
	.other		__nv_reservedSMEM_offset_0_alias,@"STO_CUDA_RESERVED_SHARED STV_DEFAULT"
__nv_reservedSMEM_offset_0_alias:
	.zero		0
	.zero		64


//--------------------- .nv.shared.error_norm_squared_f32 --------------------------
	.section	.nv.shared.error_norm_squared_f32,"aw",@nobits
	.sectionflags	@""
	.align	16
	.zero		1024


//--------------------- .nv.shared.error_norm_squared --------------------------
	.section	.nv.shared.error_norm_squared,"aw",@nobits
	.sectionflags	@""
	.align	16
	.zero		1024


//--------------------- .nv.shared.error_estimate_f32 --------------------------
	.section	.nv.shared.error_estimate_f32,"aw",@nobits
	.sectionflags	@""
	.align	16
	.zero		1024


//--------------------- .nv.shared.error_estimate --------------------------
	.section	.nv.shared.error_estimate,"aw",@nobits
	.sectionflags	@""
	.align	16
	.zero		1024


//--------------------- .nv.constant0.weighted_error_norm --------------------------
	.section	.nv.constant0.weighted_error_norm,"a",@progbits
	.sectionflags	@""
	.align	4
.nv.constant0.weighted_error_norm:
	.zero		932


//--------------------- .nv.constant0.error_norm_squared_f32 --------------------------
	.section	.nv.constant0.error_norm_squared_f32,"a",@progbits
	.sectionflags	@""
	.align	4
.nv.constant0.error_norm_squared_f32:
	.zero		916


//--------------------- .nv.constant0.error_norm_squared --------------------------
	.section	.nv.constant0.error_norm_squared,"a",@progbits
	.sectionflags	@""
	.align	4
.nv.constant0.error_norm_squared:
	.zero		916


//--------------------- .nv.constant0.error_estimate_f32 --------------------------
	.section	.nv.constant0.error_estimate_f32,"a",@progbits
	.sectionflags	@""
	.align	4
.nv.constant0.error_estimate_f32:
	.zero		932


//--------------------- .nv.constant0.error_estimate --------------------------
	.section	.nv.constant0.error_estimate,"a",@progbits
	.sectionflags	@""
	.align	4
.nv.constant0.error_estimate:
	.zero		940


//--------------------- SYMBOLS --------------------------

	.type		.nv.reservedSmem.offset0,@object
	.size		.nv.reservedSmem.offset0,0x4
	.type		.nv.reservedSmem.cap,@object
	.size		.nv.reservedSmem.cap,0x4
